	.headerflags	@"EF_CUDA_TEXMODE_UNIFIED EF_CUDA_64BIT_ADDRESS EF_CUDA_SM80 EF_CUDA_VIRTUAL_SM(EF_CUDA_SM80)"
	.elftype	@"ET_EXEC"


//--------------------- .nv.info                  --------------------------
	.section	.nv.info,"",@"SHT_CUDA_INFO"
	.align	4


	//----- nvinfo : EIATTR_REGCOUNT
	.align		4
        /*0000*/ 	.byte	0x04, 0x2f
        /*0002*/ 	.short	(.L_1 - .L_0)
	.align		4
.L_0:
        /*0004*/ 	.word	index@(candidate0)
        /*0008*/ 	.word	0x0000003c


	//----- nvinfo : EIATTR_MAX_STACK_SIZE
	.align		4
.L_1:
        /*000c*/ 	.byte	0x04, 0x23
        /*000e*/ 	.short	(.L_3 - .L_2)
	.align		4
.L_2:
        /*0010*/ 	.word	index@(candidate0)
        /*0014*/ 	.word	0x00000000


	//----- nvinfo : EIATTR_MIN_STACK_SIZE
	.align		4
.L_3:
        /*0018*/ 	.byte	0x04, 0x12
        /*001a*/ 	.short	(.L_5 - .L_4)
	.align		4
.L_4:
        /*001c*/ 	.word	index@(candidate0)
        /*0020*/ 	.word	0x00000000


	//----- nvinfo : EIATTR_FRAME_SIZE
	.align		4
.L_5:
        /*0024*/ 	.byte	0x04, 0x11
        /*0026*/ 	.short	(.L_7 - .L_6)
	.align		4
.L_6:
        /*0028*/ 	.word	index@(candidate0)
        /*002c*/ 	.word	0x00000000
.L_7:


//--------------------- .nv.info.candidate0       --------------------------
	.section	.nv.info.candidate0,"",@"SHT_CUDA_INFO"
	.align	4


	//----- nvinfo : EIATTR_CUDA_API_VERSION
	.align		4
        /*0000*/ 	.byte	0x04, 0x37
        /*0002*/ 	.short	(.L_9 - .L_8)
.L_8:
        /*0004*/ 	.word	0x00000075


	//----- nvinfo : EIATTR_SW2861232_WAR
	.align		4
.L_9:
        /*0008*/ 	.byte	0x01, 0x35
	.zero		2


	//----- nvinfo : EIATTR_PARAM_CBANK
	.align		4
        /*000c*/ 	.byte	0x04, 0x0a
        /*000e*/ 	.short	(.L_11 - .L_10)
	.align		4
.L_10:
        /*0010*/ 	.word	index@(.nv.constant0.candidate0)
        /*0014*/ 	.short	0x0160
        /*0016*/ 	.short	0x0018


	//----- nvinfo : EIATTR_CBANK_PARAM_SIZE
	.align		4
.L_11:
        /*0018*/ 	.byte	0x03, 0x19
        /*001a*/ 	.short	0x0018


	//----- nvinfo : EIATTR_KPARAM_INFO
	.align		4
        /*001c*/ 	.byte	0x04, 0x17
        /*001e*/ 	.short	(.L_13 - .L_12)
.L_12:
        /*0020*/ 	.word	0x00000000
        /*0024*/ 	.short	0x0002
        /*0026*/ 	.short	0x0010
        /*0028*/ 	.byte	0x00, 0xf0, 0x21, 0x00


	//----- nvinfo : EIATTR_KPARAM_INFO
	.align		4
.L_13:
        /*002c*/ 	.byte	0x04, 0x17
        /*002e*/ 	.short	(.L_15 - .L_14)
.L_14:
        /*0030*/ 	.word	0x00000000
        /*0034*/ 	.short	0x0001
        /*0036*/ 	.short	0x0008
        /*0038*/ 	.byte	0x00, 0xf0, 0x21, 0x00


	//----- nvinfo : EIATTR_KPARAM_INFO
	.align		4
.L_15:
        /*003c*/ 	.byte	0x04, 0x17
        /*003e*/ 	.short	(.L_17 - .L_16)
.L_16:
        /*0040*/ 	.word	0x00000000
        /*0044*/ 	.short	0x0000
        /*0046*/ 	.short	0x0000
        /*0048*/ 	.byte	0x00, 0xf0, 0x21, 0x00


	//----- nvinfo : EIATTR_MAXREG_COUNT
	.align		4
.L_17:
        /*004c*/ 	.byte	0x03, 0x1b
        /*004e*/ 	.short	0x00ff


	//----- nvinfo : EIATTR_EXIT_INSTR_OFFSETS
	.align		4
        /*0050*/ 	.byte	0x04, 0x1c
        /*0052*/ 	.short	(.L_19 - .L_18)


	//   ....[0]....
.L_18:
        /*0054*/ 	.word	0x00003aa0


	//----- nvinfo : EIATTR_MAX_THREADS
	.align		4
.L_19:
        /*0058*/ 	.byte	0x04, 0x05
        /*005a*/ 	.short	(.L_21 - .L_20)
.L_20:
        /*005c*/ 	.word	0x000000c4
        /*0060*/ 	.word	0x00000001
        /*0064*/ 	.word	0x00000001
.L_21:


//--------------------- .nv.rel.action            --------------------------
	.section	.nv.rel.action,"",@"SHT_CUDA_RELOCINFO"
	.align	8
	.sectionentsize	8
        /*0000*/ 	.byte	0x4b, 0x00, 0x00, 0x00, 0x00, 0x00, 0x00, 0x00, 0x00, 0x02, 0x02, 0x08, 0x10, 0x0a, 0x2f, 0x22
        /* <DEDUP_REMOVED lines=13> */


//--------------------- .nv.constant0.candidate0  --------------------------
	.section	.nv.constant0.candidate0,"a",@progbits
	.align	4
.nv.constant0.candidate0:
	.zero		376


//--------------------- .text.candidate0          --------------------------
	.section	.text.candidate0,"ax",@progbits
	.sectionflags	@"SHF_BARRIERS=1"
	.sectioninfo	@"SHI_REGISTERS=60"
	.align	128
        .global         candidate0
        .type           candidate0,@function
        .size           candidate0,(.L_x_3 - candidate0)
        .other          candidate0,@"STO_CUDA_ENTRY STV_DEFAULT"
candidate0:
.text.candidate0:
[----:B------:R-:W-:-:S02]  /*0000*/  MOV R1, c[0x0][0x28] ;  /* 0x00000a0000017a02 */ /* 0x000fc40000000f00 */
[----:B------:R-:W0:Y:S01]  /*0010*/  S2R R0, SR_TID.X ;  /* 0x0000000000007919 */ /* 0x000e220000002100 */
[----:B------:R-:W-:Y:S01]  /*0020*/  HFMA2.MMA R46, -RZ, RZ, 0, 0 ;  /* 0x00000000ff2e7435 */ /* 0x000fe200000001ff */
[----:B------:R-:W-:Y:S01]  /*0030*/  CS2R R50, SRZ ;  /* 0x0000000000327805 */ /* 0x000fe2000001ff00 */
[----:B------:R-:W-:Y:S01]  /*0040*/  CS2R R52, SRZ ;  /* 0x0000000000347805 */ /* 0x000fe2000001ff00 */
[----:B------:R-:W1:Y:S01]  /*0050*/  S2R R2, SR_CTAID.X ;  /* 0x0000000000027919 */ /* 0x000e620000002500 */
[----:B------:R-:W-:Y:S01]  /*0060*/  ULDC.64 UR4, c[0x0][0x118] ;  /* 0x0000460000047ab9 */ /* 0x000fe20000000a00 */
[C---:B0-----:R-:W-:Y:S02]  /*0070*/  LOP3.LUT R4, R0.reuse, 0x7f, RZ, 0xc0, !PT ;  /* 0x0000007f00047812 */ /* 0x041fe400078ec0ff */
[----:B------:R-:W-:Y:S02]  /*0080*/  SHF.L.U32 R3, R0, 0x3, RZ ;  /* 0x0000000300037819 */ /* 0x000fe400000006ff */
[----:B-1----:R-:W-:-:S02]  /*0090*/  SHF.L.U32 R5, R2, 0xe, RZ ;  /* 0x0000000e02057819 */ /* 0x002fc400000006ff */
[----:B------:R-:W-:Y:S02]  /*00a0*/  LOP3.LUT R45, R3, 0xfffffc00, RZ, 0xc0, !PT ;  /* 0xfffffc00032d7812 */ /* 0x000fe400078ec0ff */
[----:B------:R-:W-:Y:S02]  /*00b0*/  LOP3.LUT R4, R5, 0xffffc000, R4, 0xe2, !PT ;  /* 0xffffc00005047812 */ /* 0x000fe400078ee204 */
[----:B------:R-:W-:Y:S02]  /*00c0*/  IADD3 R5, R0, 0x44, RZ ;  /* 0x0000004400057810 */ /* 0x000fe40007ffe0ff */
[----:B------:R-:W-:Y:S02]  /*00d0*/  IADD3 R45, R4, R45, RZ ;  /* 0x0000002d042d7210 */ /* 0x000fe40007ffe0ff */
[C---:B------:R-:W-:Y:S02]  /*00e0*/  IADD3 R4, R0.reuse, 0x8, RZ ;  /* 0x0000000800047810 */ /* 0x040fe40007ffe0ff */
[----:B------:R-:W-:-:S02]  /*00f0*/  IADD3 R6, R0, 0x4c, RZ ;  /* 0x0000004c00067810 */ /* 0x000fc40007ffe0ff */
[----:B------:R-:W-:Y:S02]  /*0100*/  SHF.L.U32 R43, R2, 0xe, RZ ;  /* 0x0000000e022b7819 */ /* 0x000fe400000006ff */
[----:B------:R-:W-:Y:S02]  /*0110*/  LOP3.LUT R4, R4, 0x7f, RZ, 0xc0, !PT ;  /* 0x0000007f04047812 */ /* 0x000fe400078ec0ff */
[C---:B------:R-:W-:Y:S02]  /*0120*/  SHF.L.U32 R44, R2.reuse, 0xe, RZ ;  /* 0x0000000e022c7819 */ /* 0x040fe400000006ff */
[----:B------:R-:W-:Y:S02]  /*0130*/  SHF.L.U32 R9, R2, 0xe, RZ ;  /* 0x0000000e02097819 */ /* 0x000fe400000006ff */
[----:B------:R-:W-:Y:S02]  /*0140*/  LOP3.LUT R5, R5, 0x7f, RZ, 0xc0, !PT ;  /* 0x0000007f05057812 */ /* 0x000fe400078ec0ff */
[----:B------:R-:W-:-:S02]  /*0150*/  LOP3.LUT R6, R6, 0x7f, RZ, 0xc0, !PT ;  /* 0x0000007f06067812 */ /* 0x000fc400078ec0ff */
[----:B------:R-:W-:Y:S02]  /*0160*/  IADD3 R7, R0, 0x10, RZ ;  /* 0x0000001000077810 */ /* 0x000fe40007ffe0ff */
[----:B------:R-:W-:Y:S02]  /*0170*/  LOP3.LUT R43, R43, 0xffffc000, R4, 0xe2, !PT ;  /* 0xffffc0002b2b7812 */ /* 0x000fe400078ee204 */
[----:B------:R-:W-:Y:S02]  /*0180*/  LOP3.LUT R44, R44, 0xffffc000, R5, 0xe2, !PT ;  /* 0xffffc0002c2c7812 */ /* 0x000fe400078ee205 */
[----:B------:R-:W-:Y:S02]  /*0190*/  LOP3.LUT R42, R9, 0xffffc000, R6, 0xe2, !PT ;  /* 0xffffc000092a7812 */ /* 0x000fe400078ee206 */
[C---:B------:R-:W-:Y:S02]  /*01a0*/  IADD3 R4, R0.reuse, 0x54, RZ ;  /* 0x0000005400047810 */ /* 0x040fe40007ffe0ff */
[----:B------:R-:W-:-:S02]  /*01b0*/  IADD3 R5, R0, 0x18, RZ ;  /* 0x0000001800057810 */ /* 0x000fc40007ffe0ff */
[----:B------:R-:W-:Y:S02]  /*01c0*/  IADD3 R6, R0, 0x5c, RZ ;  /* 0x0000005c00067810 */ /* 0x000fe40007ffe0ff */
[----:B------:R-:W-:Y:S02]  /*01d0*/  SHF.L.U32 R8, R2, 0xe, RZ ;  /* 0x0000000e02087819 */ /* 0x000fe400000006ff */
[----:B------:R-:W-:Y:S02]  /*01e0*/  LOP3.LUT R7, R7, 0x7f, RZ, 0xc0, !PT ;  /* 0x0000007f07077812 */ /* 0x000fe400078ec0ff */
[----:B------:R-:W-:Y:S02]  /*01f0*/  LOP3.LUT R4, R4, 0x7f, RZ, 0xc0, !PT ;  /* 0x0000007f04047812 */ /* 0x000fe400078ec0ff */
[----:B------:R-:W-:Y:S02]  /*0200*/  SHF.L.U32 R11, R2, 0xe, RZ ;  /* 0x0000000e020b7819 */ /* 0x000fe400000006ff */
[----:B------:R-:W-:-:S02]  /*0210*/  LOP3.LUT R5, R5, 0x7f, RZ, 0xc0, !PT ;  /* 0x0000007f05057812 */ /* 0x000fc400078ec0ff */
[----:B------:R-:W-:Y:S02]  /*0220*/  LOP3.LUT R6, R6, 0x7f, RZ, 0xc0, !PT ;  /* 0x0000007f06067812 */ /* 0x000fe400078ec0ff */
[----:B------:R-:W-:Y:S02]  /*0230*/  LOP3.LUT R41, R8, 0xffffc000, R7, 0xe2, !PT ;  /* 0xffffc00008297812 */ /* 0x000fe400078ee207 */
[----:B------:R-:W-:Y:S02]  /*0240*/  IADD3 R7, R0, 0x20, RZ ;  /* 0x0000002000077810 */ /* 0x000fe40007ffe0ff */
[----:B------:R-:W-:Y:S02]  /*0250*/  LOP3.LUT R40, R9, 0xffffc000, R4, 0xe2, !PT ;  /* 0xffffc00009287812 */ /* 0x000fe400078ee204 */
[----:B------:R-:W-:Y:S01]  /*0260*/  LOP3.LUT R8, R8, 0xffffc000, R5, 0xe2, !PT ;  /* 0xffffc00008087812 */ /* 0x000fe200078ee205 */
[----:B------:R-:W-:Y:S01]  /*0270*/  IMAD.HI R5, R0, 0x5397829d, RZ ;  /* 0x5397829d00057827 */ /* 0x000fe200078e02ff */
[----:B------:R-:W-:-:S02]  /*0280*/  LOP3.LUT R9, R11, 0xffffc000, R6, 0xe2, !PT ;  /* 0xffffc0000b097812 */ /* 0x000fc400078ee206 */
[----:B------:R-:W-:Y:S02]  /*0290*/  IADD3 R6, R0, 0x64, RZ ;  /* 0x0000006400067810 */ /* 0x000fe40007ffe0ff */
[----:B------:R-:W-:Y:S02]  /*02a0*/  SHF.L.U32 R10, R2, 0xe, RZ ;  /* 0x0000000e020a7819 */ /* 0x000fe400000006ff */
[----:B------:R-:W-:Y:S02]  /*02b0*/  LOP3.LUT R7, R7, 0x7f, RZ, 0xc0, !PT ;  /* 0x0000007f07077812 */ /* 0x000fe400078ec0ff */
[----:B------:R-:W-:Y:S02]  /*02c0*/  LEA R4, R0, 0x3d40, 0x3 ;  /* 0x00003d4000047811 */ /* 0x000fe400078e18ff */
[----:B------:R-:W-:Y:S02]  /*02d0*/  LOP3.LUT R11, R6, 0x7f, RZ, 0xc0, !PT ;  /* 0x0000007f060b7812 */ /* 0x000fe400078ec0ff */
[----:B------:R-:W-:-:S02]  /*02e0*/  LOP3.LUT R10, R10, 0xffffc000, R7, 0xe2, !PT ;  /* 0xffffc0000a0a7812 */ /* 0x000fc400078ee207 */
[----:B------:R-:W-:Y:S02]  /*02f0*/  LEA R49, R2, R0, 0xe ;  /* 0x0000000002317211 */ /* 0x000fe400078e70ff */
[----:B------:R-:W-:Y:S02]  /*0300*/  LOP3.LUT R4, R4, 0xfffffc00, RZ, 0xc0, !PT ;  /* 0xfffffc0004047812 */ /* 0x000fe400078ec0ff */
[----:B------:R-:W-:Y:S02]  /*0310*/  SHF.R.U32.HI R6, RZ, 0x1f, R5 ;  /* 0x0000001fff067819 */ /* 0x000fe40000011605 */
[----:B------:R-:W-:Y:S02]  /*0320*/  IADD3 R7, R3, 0x620, RZ ;  /* 0x0000062003077810 */ /* 0x000fe40007ffe0ff */
[----:B------:R-:W-:Y:S02]  /*0330*/  IADD3 R49, R49, 0x28, R4 ;  /* 0x0000002831317810 */ /* 0x000fe40007ffe004 */
[----:B------:R-:W-:-:S02]  /*0340*/  LEA.HI.SX32 R47, R5, R6, 0x1c ;  /* 0x00000006052f7211 */ /* 0x000fc400078fe2ff */
[----:B------:R-:W-:Y:S02]  /*0350*/  LOP3.LUT R7, R7, 0xfffffc00, RZ, 0xc0, !PT ;  /* 0xfffffc0007077812 */ /* 0x000fe400078ec0ff */
[----:B------:R-:W-:Y:S01]  /*0360*/  IADD3 R4, R3, 0xc40, RZ ;  /* 0x00000c4003047810 */ /* 0x000fe20007ffe0ff */
[----:B------:R-:W-:Y:S01]  /*0370*/  IMAD R48, R47, -0x31, R0 ;  /* 0xffffffcf2f307824 */ /* 0x000fe200078e0200 */
[C---:B------:R-:W-:Y:S02]  /*0380*/  IADD3 R5, R3.reuse, 0x1260, RZ ;  /* 0x0000126003057810 */ /* 0x040fe40007ffe0ff */
[----:B------:R-:W-:Y:S02]  /*0390*/  SHF.L.U32 R12, R2, 0xe, RZ ;  /* 0x0000000e020c7819 */ /* 0x000fe400000006ff */
[----:B------:R-:W-:Y:S02]  /*03a0*/  IADD3 R44, R44, R7, RZ ;  /* 0x000000072c2c7210 */ /* 0x000fe40007ffe0ff */
[----:B------:R-:W-:-:S02]  /*03b0*/  IADD3 R6, R3, 0x1880, RZ ;  /* 0x0000188003067810 */ /* 0x000fc40007ffe0ff */
[----:B------:R-:W-:Y:S02]  /*03c0*/  LOP3.LUT R4, R4, 0xfffffc00, RZ, 0xc0, !PT ;  /* 0xfffffc0004047812 */ /* 0x000fe400078ec0ff */
[----:B------:R-:W-:Y:S02]  /*03d0*/  LOP3.LUT R5, R5, 0xfffffc00, RZ, 0xc0, !PT ;  /* 0xfffffc0005057812 */ /* 0x000fe400078ec0ff */
[----:B------:R-:W-:Y:S02]  /*03e0*/  IADD3 R7, R3, 0x1ea0, RZ ;  /* 0x00001ea003077810 */ /* 0x000fe40007ffe0ff */
[----:B------:R-:W-:Y:S02]  /*03f0*/  LOP3.LUT R12, R12, 0xffffc000, R11, 0xe2, !PT ;  /* 0xffffc0000c0c7812 */ /* 0x000fe400078ee20b */
[----:B------:R-:W-:Y:S02]  /*0400*/  LOP3.LUT R6, R6, 0xfffffc00, RZ, 0xc0, !PT ;  /* 0xfffffc0006067812 */ /* 0x000fe400078ec0ff */
[----:B------:R-:W-:-:S02]  /*0410*/  IADD3 R43, R43, R4, RZ ;  /* 0x000000042b2b7210 */ /* 0x000fc40007ffe0ff */
[----:B------:R-:W-:Y:S02]  /*0420*/  IADD3 R42, R42, R5, RZ ;  /* 0x000000052a2a7210 */ /* 0x000fe40007ffe0ff */
[----:B------:R-:W-:Y:S02]  /*0430*/  LOP3.LUT R7, R7, 0xfffffc00, RZ, 0xc0, !PT ;  /* 0xfffffc0007077812 */ /* 0x000fe400078ec0ff */
[C---:B------:R-:W-:Y:S02]  /*0440*/  IADD3 R4, R3.reuse, 0x24c0, RZ ;  /* 0x000024c003047810 */ /* 0x040fe40007ffe0ff */
[C---:B------:R-:W-:Y:S02]  /*0450*/  IADD3 R5, R3.reuse, 0x2ae0, RZ ;  /* 0x00002ae003057810 */ /* 0x040fe40007ffe0ff */
[C---:B------:R-:W-:Y:S02]  /*0460*/  IADD3 R11, R3.reuse, 0x3100, RZ ;  /* 0x00003100030b7810 */ /* 0x040fe40007ffe0ff */
[----:B------:R-:W-:-:S02]  /*0470*/  IADD3 R3, R3, 0x3720, RZ ;  /* 0x0000372003037810 */ /* 0x000fc40007ffe0ff */
[----:B------:R-:W-:Y:S02]  /*0480*/  IADD3 R41, R41, R6, RZ ;  /* 0x0000000629297210 */ /* 0x000fe40007ffe0ff */
[----:B------:R-:W-:Y:S02]  /*0490*/  IADD3 R40, R40, R7, RZ ;  /* 0x0000000728287210 */ /* 0x000fe40007ffe0ff */
[----:B------:R-:W-:Y:S02]  /*04a0*/  LOP3.LUT R6, R5, 0xfffffc00, RZ, 0xc0, !PT ;  /* 0xfffffc0005067812 */ /* 0x000fe400078ec0ff */
[----:B------:R-:W-:Y:S02]  /*04b0*/  LOP3.LUT R7, R4, 0xfffffc00, RZ, 0xc0, !PT ;  /* 0xfffffc0004077812 */ /* 0x000fe400078ec0ff */
[----:B------:R-:W-:Y:S02]  /*04c0*/  LOP3.LUT R5, R11, 0xfffffc00, RZ, 0xc0, !PT ;  /* 0xfffffc000b057812 */ /* 0x000fe400078ec0ff */
[----:B------:R-:W-:-:S02]  /*04d0*/  LOP3.LUT R3, R3, 0xfffffc00, RZ, 0xc0, !PT ;  /* 0xfffffc0003037812 */ /* 0x000fc400078ec0ff */
[----:B------:R-:W-:Y:S02]  /*04e0*/  IADD3 R7, R8, R7, RZ ;  /* 0x0000000708077210 */ /* 0x000fe40007ffe0ff */
[----:B------:R-:W-:Y:S02]  /*04f0*/  IADD3 R6, R9, R6, RZ ;  /* 0x0000000609067210 */ /* 0x000fe40007ffe0ff */
[----:B------:R-:W-:Y:S02]  /*0500*/  IADD3 R5, R10, R5, RZ ;  /* 0x000000050a057210 */ /* 0x000fe40007ffe0ff */
[----:B------:R-:W-:Y:S02]  /*0510*/  IADD3 R3, R12, R3, RZ ;  /* 0x000000030c037210 */ /* 0x000fe40007ffe0ff */
[----:B------:R-:W-:-:S02]  /*0520*/  LEA R47, R47, 0x6200, 0xb ;  /* 0x000062002f2f7811 */ /* 0x000fc400078e58ff */
.L_x_1:
[----:B------:R-:W-:Y:S01]  /*0530*/  IMAD R35, R46, 0x620, R0 ;  /* 0x000006202e237824 */ /* 0x000fe200078e0200 */
[----:B------:R-:W-:Y:S01]  /*0540*/  MOV R4, 0x4 ;  /* 0x0000000400047802 */ /* 0x000fe20000000f00 */
[----:B------:R-:W-:Y:S06]  /*0550*/  BAR.SYNC 0x0 ;  /* 0x0000000000007b1d */ /* 0x000fec0000000000 */
[----:B------:R-:W-:-:S05]  /*0560*/  SHF.L.U32 R35, R35, 0x2, RZ ;  /* 0x0000000223237819 */ /* 0x000fca00000006ff */
[----:B------:R-:W-:-:S05]  /*0570*/  IMAD.WIDE R34, R35, R4, c[0x0][0x160] ;  /* 0x0000580023227625 */ /* 0x000fca00078e0204 */
[----:B------:R-:W2:Y:S04]  /*0580*/  LDG.E.128.CONSTANT R8, [R34.64] ;  /* 0x0000000422087981 */ /* 0x000ea8000c1e9d00 */
[----:B------:R-:W3:Y:S04]  /*0590*/  LDG.E.128.CONSTANT R12, [R34.64+0xc40] ;  /* 0x000c4004220c7981 */ /* 0x000ee8000c1e9d00 */
[----:B------:R-:W4:Y:S04]  /*05a0*/  LDG.E.128.CONSTANT R16, [R34.64+0x1880] ;  /* 0x0018800422107981 */ /* 0x000f28000c1e9d00 */
[----:B------:R-:W5:Y:S01]  /*05b0*/  LDG.E.128.CONSTANT R20, [R34.64+0x24c0] ;  /* 0x0024c00422147981 */ /* 0x000f62000c1e9d00 */
[----:B------:R-:W-:-:S02]  /*05c0*/  LEA R37, R46, R45, 0x7 ;  /* 0x0000002d2e257211 */ /* 0x000fc400078e38ff */
[C---:B------:R-:W-:Y:S02]  /*05d0*/  LEA R25, R46.reuse, R43, 0x7 ;  /* 0x0000002b2e197211 */ /* 0x040fe400078e38ff */
[C---:B------:R-:W-:Y:S01]  /*05e0*/  LEA R31, R46.reuse, R44, 0x7 ;  /* 0x0000002c2e1f7211 */ /* 0x040fe200078e38ff */
[----:B------:R-:W-:Y:S01]  /*05f0*/  IMAD.WIDE R36, R37, R4, c[0x0][0x168] ;  /* 0x00005a0025247625 */ /* 0x000fe200078e0204 */
[C---:B------:R-:W-:Y:S02]  /*0600*/  LEA R29, R46.reuse, R42, 0x7 ;  /* 0x0000002a2e1d7211 */ /* 0x040fe400078e38ff */
[----:B------:R-:W-:Y:S01]  /*0610*/  LEA R39, R46, R40, 0x7 ;  /* 0x000000282e277211 */ /* 0x000fe200078e38ff */
[-C--:B------:R-:W-:Y:S01]  /*0620*/  IMAD.WIDE R24, R25, R4.reuse, c[0x0][0x168] ;  /* 0x00005a0019187625 */ /* 0x080fe200078e0204 */
[----:B------:R-:W-:Y:S01]  /*0630*/  ISETP.GT.AND P0, PT, R0, 0x57, PT ;  /* 0x000000570000780c */ /* 0x000fe20003f04270 */
[----:B------:R0:W4:Y:S01]  /*0640*/  LDG.E.CONSTANT R27, [R36.64] ;  /* 0x00000004241b7981 */ /* 0x000122000c1e9900 */
[C---:B------:R-:W-:Y:S01]  /*0650*/  LEA R33, R46.reuse, R41, 0x7 ;  /* 0x000000292e217211 */ /* 0x040fe200078e38ff */
[-C--:B------:R-:W-:Y:S01]  /*0660*/  IMAD.WIDE R30, R31, R4.reuse, c[0x0][0x168] ;  /* 0x00005a001f1e7625 */ /* 0x080fe200078e0204 */
[----:B------:R-:W-:Y:S01]  /*0670*/  LEA R55, R46, R5, 0x7 ;  /* 0x000000052e377211 */ /* 0x000fe200078e38ff */
[----:B------:R1:W5:Y:S02]  /*0680*/  LDG.E.CONSTANT R25, [R24.64] ;  /* 0x0000000418197981 */ /* 0x000364000c1e9900 */
[----:B------:R-:W-:-:S02]  /*0690*/  IMAD.WIDE R28, R29, R4, c[0x0][0x168] ;  /* 0x00005a001d1c7625 */ /* 0x000fc400078e0204 */
[----:B------:R2:W5:Y:S02]  /*06a0*/  LDG.E.CONSTANT R26, [R30.64] ;  /* 0x000000041e1a7981 */ /* 0x000564000c1e9900 */
[----:B------:R-:W-:Y:S01]  /*06b0*/  IMAD.WIDE R32, R33, R4, c[0x0][0x168] ;  /* 0x00005a0021207625 */ /* 0x000fe200078e0204 */
[C---:B0-----:R-:W-:Y:S01]  /*06c0*/  LEA R37, R46.reuse, R6, 0x7 ;  /* 0x000000062e257211 */ /* 0x041fe200078e38ff */
[----:B-1----:R0:W5:Y:S04]  /*06d0*/  LDG.E.CONSTANT R24, [R28.64] ;  /* 0x000000041c187981 */ /* 0x002168000c1e9900 */
[----:B------:R1:W5:Y:S02]  /*06e0*/  LDG.E.CONSTANT R32, [R32.64] ;  /* 0x0000000420207981 */ /* 0x000364000c1e9900 */
[----:B-1----:R-:W-:-:S02]  /*06f0*/  @!P0 LEA R33, R46, R49, 0x7 ;  /* 0x000000312e218211 */ /* 0x002fc400078e38ff */
[----:B--2---:R1:W-:Y:S04]  /*0700*/  STS.128 [R0.X16], R8 ;  /* 0x0000000800007388 */ /* 0x0043e8000000cc00 */
[----:B---3--:R2:W-:Y:S01]  /*0710*/  STS.128 [R0.X16+0xc40], R12 ;  /* 0x000c400c00007388 */ /* 0x0085e2000000cc00 */
[----:B-1----:R-:W-:Y:S01]  /*0720*/  IMAD.WIDE R8, R39, R4, c[0x0][0x168] ;  /* 0x00005a0027087625 */ /* 0x002fe200078e0204 */
[----:B------:R-:W-:-:S03]  /*0730*/  LEA R39, R46, R7, 0x7 ;  /* 0x000000072e277211 */ /* 0x000fc600078e38ff */
[-C--:B------:R-:W-:Y:S01]  /*0740*/  IMAD.WIDE R10, R37, R4.reuse, c[0x0][0x168] ;  /* 0x00005a00250a7625 */ /* 0x080fe200078e0204 */
[----:B------:R1:W3:Y:S03]  /*0750*/  LDG.E.CONSTANT R31, [R8.64] ;  /* 0x00000004081f7981 */ /* 0x0002e6000c1e9900 */
[-C--:B0-----:R-:W-:Y:S01]  /*0760*/  IMAD.WIDE R28, R39, R4.reuse, c[0x0][0x168] ;  /* 0x00005a00271c7625 */ /* 0x081fe200078e0204 */
[----:B------:R-:W-:Y:S01]  /*0770*/  LEA R37, R46, R3, 0x7 ;  /* 0x000000032e257211 */ /* 0x000fe200078e38ff */
[----:B----4-:R0:W-:Y:S04]  /*0780*/  STS.128 [R0.X16+0x1880], R16 ;  /* 0x0018801000007388 */ /* 0x0101e8000000cc00 */
[----:B------:R4:W3:Y:S01]  /*0790*/  LDG.E.CONSTANT R30, [R28.64] ;  /* 0x000000041c1e7981 */ /* 0x0008e2000c1e9900 */
[----:B-1----:R-:W-:-:S03]  /*07a0*/  IMAD.WIDE R8, R55, R4, c[0x0][0x168] ;  /* 0x00005a0037087625 */ /* 0x002fc600078e0204 */
[----:B-----5:R1:W-:Y:S01]  /*07b0*/  STS.128 [R0.X16+0x24c0], R20 ;  /* 0x0024c01400007388 */ /* 0x0203e2000000cc00 */
[----:B------:R-:W-:-:S03]  /*07c0*/  IMAD.WIDE R36, R37, R4, c[0x0][0x168] ;  /* 0x00005a0025247625 */ /* 0x000fc600078e0204 */
[----:B--2---:R2:W5:Y:S04]  /*07d0*/  LDG.E.128.CONSTANT R12, [R34.64+0x3d40] ;  /* 0x003d4004220c7981 */ /* 0x004568000c1e9d00 */
[----:B----4-:R4:W5:Y:S04]  /*07e0*/  LDG.E.CONSTANT R29, [R10.64] ;  /* 0x000000040a1d7981 */ /* 0x010968000c1e9900 */
[----:B------:R4:W5:Y:S04]  /*07f0*/  LDG.E.CONSTANT R28, [R8.64] ;  /* 0x00000004081c7981 */ /* 0x000968000c1e9900 */
[----:B0-----:R2:W5:Y:S04]  /*0800*/  LDG.E.128.CONSTANT R16, [R34.64+0x4980] ;  /* 0x0049800422107981 */ /* 0x001568000c1e9d00 */
[----:B-1----:R2:W5:Y:S04]  /*0810*/  LDG.E.128.CONSTANT R20, [R34.64+0x55c0] ;  /* 0x0055c00422147981 */ /* 0x002568000c1e9d00 */
[----:B----4-:R2:W4:Y:S04]  /*0820*/  LDG.E.128.CONSTANT R8, [R34.64+0x3100] ;  /* 0x0031000422087981 */ /* 0x010528000c1e9d00 */
[----:B------:R-:W4:Y:S01]  /*0830*/  LDG.E.CONSTANT R55, [R36.64] ;  /* 0x0000000424377981 */ /* 0x000f22000c1e9900 */
[----:B--2---:R-:W-:-:S05]  /*0840*/  @!P0 IMAD.WIDE R34, R33, R4, c[0x0][0x168] ;  /* 0x00005a0021228625 */ /* 0x004fca00078e0204 */
[----:B------:R-:W2:Y:S04]  /*0850*/  @!P0 LDG.E.CONSTANT R57, [R34.64] ;  /* 0x0000000422398981 */ /* 0x000ea8000c1e9900 */
[----:B------:R-:W-:Y:S04]  /*0860*/  STS [R0.X4+0x6200], R27 ;  /* 0x0062001b00007388 */ /* 0x000fe80000004800 */
[----:B------:R-:W-:Y:S04]  /*0870*/  STS [R0.X4+0x6510], R26 ;  /* 0x0065101a00007388 */ /* 0x000fe80000004800 */
[----:B------:R-:W-:Y:S04]  /*0880*/  STS [R0.X4+0x6820], R25 ;  /* 0x0068201900007388 */ /* 0x000fe80000004800 */
[----:B------:R-:W-:Y:S04]  /*0890*/  STS [R0.X4+0x6b30], R24 ;  /* 0x006b301800007388 */ /* 0x000fe80000004800 */
[----:B------:R-:W-:Y:S04]  /*08a0*/  STS [R0.X4+0x6e40], R32 ;  /* 0x006e402000007388 */ /* 0x000fe80000004800 */
[----:B---3--:R-:W-:Y:S04]  /*08b0*/  STS [R0.X4+0x7150], R31 ;  /* 0x0071501f00007388 */ /* 0x008fe80000004800 */
[----:B------:R-:W-:Y:S04]  /*08c0*/  STS [R0.X4+0x7460], R30 ;  /* 0x0074601e00007388 */ /* 0x000fe80000004800 */
[----:B-----5:R-:W-:Y:S04]  /*08d0*/  STS.128 [R0.X16+0x3d40], R12 ;  /* 0x003d400c00007388 */ /* 0x020fe8000000cc00 */
[----:B------:R-:W-:Y:S04]  /*08e0*/  STS [R0.X4+0x7770], R29 ;  /* 0x0077701d00007388 */ /* 0x000fe80000004800 */
[----:B------:R-:W-:Y:S04]  /*08f0*/  STS [R0.X4+0x7a80], R28 ;  /* 0x007a801c00007388 */ /* 0x000fe80000004800 */
[----:B------:R-:W-:Y:S04]  /*0900*/  STS.128 [R0.X16+0x4980], R16 ;  /* 0x0049801000007388 */ /* 0x000fe8000000cc00 */
[----:B------:R-:W-:Y:S04]  /*0910*/  STS.128 [R0.X16+0x55c0], R20 ;  /* 0x0055c01400007388 */ /* 0x000fe8000000cc00 */
[----:B----4-:R-:W-:Y:S04]  /*0920*/  STS.128 [R0.X16+0x3100], R8 ;  /* 0x0031000800007388 */ /* 0x010fe8000000cc00 */
[----:B------:R-:W-:Y:S04]  /*0930*/  STS [R0.X4+0x7d90], R55 ;  /* 0x007d903700007388 */ /* 0x000fe80000004800 */
[----:B--2---:R-:W-:Y:S04]  /*0940*/  @!P0 STS [R0.X4+0x80a0], R57 ;  /* 0x0080a03900008388 */ /* 0x004fe80000004800 */
[----:B------:R-:W-:Y:S06]  /*0950*/  BAR.SYNC 0x0 ;  /* 0x0000000000007b1d */ /* 0x000fec0000000000 */
[----:B------:R-:W-:Y:S04]  /*0960*/  LDS R13, [R48.X4] ;  /* 0x00000000300d7984 */ /* 0x000fe80000004800 */
[----:B------:R-:W0:Y:S04]  /*0970*/  LDS.128 R24, [R47] ;  /* 0x000000002f187984 */ /* 0x000e280000000c00 */
[----:B------:R-:W1:Y:S04]  /*0980*/  LDS.128 R28, [R47+0x200] ;  /* 0x000200002f1c7984 */ /* 0x000e680000000c00 */
[----:B------:R-:W2:Y:S04]  /*0990*/  LDS R20, [R48.X4+0xc4] ;  /* 0x0000c40030147984 */ /* 0x000ea80000004800 */
[----:B------:R-:W3:Y:S04]  /*09a0*/  LDS.128 R32, [R47+0x400] ;  /* 0x000400002f207984 */ /* 0x000ee80000000c00 */
[----:B------:R-:W4:Y:S04]  /*09b0*/  LDS.128 R36, [R47+0x600] ;  /* 0x000600002f247984 */ /* 0x000f280000000c00 */
[----:B------:R-:W5:Y:S04]  /*09c0*/  LDS R54, [R48.X4+0x188] ;  /* 0x0001880030367984 */ /* 0x000f680000004800 */
[----:B------:R-:W-:Y:S04]  /*09d0*/  LDS.128 R8, [R47+0x10] ;  /* 0x000010002f087984 */ /* 0x000fe80000000c00 */
[----:B------:R-:W-:Y:S04]  /*09e0*/  LDS.128 R16, [R47+0x410] ;  /* 0x000410002f107984 */ /* 0x000fe80000000c00 */
[----:B------:R-:W-:Y:S04]  /*09f0*/  LDS R56, [R48.X4+0x51ec] ;  /* 0x0051ec0030387984 */ /* 0x000fe80000004800 */
[----:B------:R-:W-:Y:S01]  /*0a00*/  LDS R55, [R48.X4+0x52b0] ;  /* 0x0052b00030377984 */ /* 0x000fe20000004800 */
[----:B0-----:R-:W-:-:S03]  /*0a10*/  FFMA R24, R24, R13, R51 ;  /* 0x0000000d18187223 */ /* 0x001fc60000000033 */
[----:B------:R-:W-:Y:S01]  /*0a20*/  LDS R51, [R48.X4+0x55c] ;  /* 0x00055c0030337984 */ /* 0x000fe20000004800 */
[----:B-1----:R-:W-:-:S03]  /*0a30*/  FFMA R52, R13, R28, R52 ;  /* 0x0000001c0d347223 */ /* 0x002fc60000000034 */
[----:B------:R-:W0:Y:S01]  /*0a40*/  LDS R28, [R48.X4+0x24c] ;  /* 0x00024c00301c7984 */ /* 0x000e220000004800 */
[----:B--2---:R-:W-:-:S03]  /*0a50*/  FFMA R25, R20, R25, R24 ;  /* 0x0000001914197223 */ /* 0x004fc60000000018 */
[----:B------:R-:W1:Y:S01]  /*0a60*/  LDS R24, [R48.X4+0x310] ;  /* 0x0003100030187984 */ /* 0x000e620000004800 */
[C---:B---3--:R-:W-:Y:S02]  /*0a70*/  FFMA R32, R13.reuse, R32, R53 ;  /* 0x000000200d207223 */ /* 0x048fe40000000035 */
[----:B----4-:R-:W-:Y:S01]  /*0a80*/  FFMA R36, R13, R36, R50 ;  /* 0x000000240d247223 */ /* 0x010fe20000000032 */
[----:B------:R-:W-:Y:S04]  /*0a90*/  LDS R53, [R48.X4+0x2958] ;  /* 0x0029580030357984 */ /* 0x000fe80000004800 */
[----:B------:R-:W2:Y:S01]  /*0aa0*/  LDS.128 R12, [R47+0x210] ;  /* 0x000210002f0c7984 */ /* 0x000ea20000000c00 */
[C---:B------:R-:W-:Y:S02]  /*0ab0*/  FFMA R33, R20.reuse, R33, R32 ;  /* 0x0000002114217223 */ /* 0x040fe40000000020 */
[C---:B------:R-:W-:Y:S01]  /*0ac0*/  FFMA R29, R20.reuse, R29, R52 ;  /* 0x0000001d141d7223 */ /* 0x040fe20000000034 */
[----:B------:R-:W3:Y:S01]  /*0ad0*/  LDS R32, [R48.X4+0x3d4] ;  /* 0x0003d40030207984 */ /* 0x000ee20000004800 */
[----:B------:R-:W-:-:S03]  /*0ae0*/  FFMA R37, R20, R37, R36 ;  /* 0x0000002514257223 */ /* 0x000fc60000000024 */
[----:B------:R-:W4:Y:S01]  /*0af0*/  LDS.128 R20, [R47+0x610] ;  /* 0x000610002f147984 */ /* 0x000f220000000c00 */
[C---:B-----5:R-:W-:Y:S02]  /*0b00*/  FFMA R29, R54.reuse, R30, R29 ;  /* 0x0000001e361d7223 */ /* 0x060fe4000000001d */
[C---:B------:R-:W-:Y:S01]  /*0b10*/  FFMA R25, R54.reuse, R26, R25 ;  /* 0x0000001a36197223 */ /* 0x040fe20000000019 */
[----:B------:R-:W5:Y:S01]  /*0b20*/  LDS R50, [R48.X4+0x498] ;  /* 0x0004980030327984 */ /* 0x000f620000004800 */
[C---:B------:R-:W-:Y:S02]  /*0b30*/  FFMA R37, R54.reuse, R38, R37 ;  /* 0x0000002636257223 */ /* 0x040fe40000000025 */
[----:B------:R-:W-:Y:S01]  /*0b40*/  FFMA R33, R54, R34, R33 ;  /* 0x0000002236217223 */ /* 0x000fe20000000021 */
[----:B------:R-:W-:Y:S04]  /*0b50*/  LDS R52, [R48.X4+0xe8c] ;  /* 0x000e8c0030347984 */ /* 0x000fe80000004800 */
[----:B------:R-:W-:Y:S01]  /*0b60*/  LDS R54, [R48.X4+0x2a1c] ;  /* 0x002a1c0030367984 */ /* 0x000fe20000004800 */
[----:B0-----:R-:W-:-:S02]  /*0b70*/  FFMA R29, R28, R31, R29 ;  /* 0x0000001f1c1d7223 */ /* 0x001fc4000000001d */
[C---:B------:R-:W-:Y:S02]  /*0b80*/  FFMA R25, R28.reuse, R27, R25 ;  /* 0x0000001b1c197223 */ /* 0x040fe40000000019 */
[----:B------:R-:W-:Y:S02]  /*0b90*/  FFMA R27, R28, R39, R37 ;  /* 0x000000271c1b7223 */ /* 0x000fe40000000025 */
[----:B-1----:R-:W-:Y:S01]  /*0ba0*/  FFMA R25, R8, R24, R25 ;  /* 0x0000001808197223 */ /* 0x002fe20000000019 */
[----:B------:R-:W-:Y:S01]  /*0bb0*/  LDS.128 R36, [R47+0x20] ;  /* 0x000020002f247984 */ /* 0x000fe20000000c00 */
[----:B------:R-:W-:-:S03]  /*0bc0*/  FFMA R33, R28, R35, R33 ;  /* 0x000000231c217223 */ /* 0x000fc60000000021 */
[----:B------:R-:W0:Y:S01]  /*0bd0*/  LDS R8, [R48.X4+0x620] ;  /* 0x0006200030087984 */ /* 0x000e220000004800 */
[C---:B--2---:R-:W-:Y:S02]  /*0be0*/  FFMA R12, R24.reuse, R12, R29 ;  /* 0x0000000c180c7223 */ /* 0x044fe4000000001d */
[----:B------:R-:W-:Y:S01]  /*0bf0*/  FFMA R16, R24, R16, R33 ;  /* 0x0000001018107223 */ /* 0x000fe20000000021 */
[----:B------:R-:W1:Y:S01]  /*0c00*/  LDS.128 R28, [R47+0x420] ;  /* 0x000420002f1c7984 */ /* 0x000e620000000c00 */
[----:B---3--:R-:W-:-:S03]  /*0c10*/  FFMA R13, R32, R13, R12 ;  /* 0x0000000d200d7223 */ /* 0x008fc6000000000c */
[----:B------:R-:W2:Y:S01]  /*0c20*/  LDS R12, [R48.X4+0x6e4] ;  /* 0x0006e400300c7984 */ /* 0x000ea20000004800 */
[----:B----4-:R-:W-:Y:S02]  /*0c30*/  FFMA R20, R24, R20, R27 ;  /* 0x0000001418147223 */ /* 0x010fe4000000001b */
[C---:B------:R-:W-:Y:S02]  /*0c40*/  FFMA R9, R32.reuse, R9, R25 ;  /* 0x0000000920097223 */ /* 0x040fe40000000019 */
[C---:B------:R-:W-:Y:S01]  /*0c50*/  FFMA R17, R32.reuse, R17, R16 ;  /* 0x0000001120117223 */ /* 0x040fe20000000010 */
[----:B------:R-:W3:Y:S01]  /*0c60*/  LDS.128 R24, [R47+0x220] ;  /* 0x000220002f187984 */ /* 0x000ee20000000c00 */
[----:B------:R-:W-:-:S03]  /*0c70*/  FFMA R21, R32, R21, R20 ;  /* 0x0000001520157223 */ /* 0x000fc60000000014 */
[----:B------:R-:W4:Y:S01]  /*0c80*/  LDS.128 R32, [R47+0x620] ;  /* 0x000620002f207984 */ /* 0x000f220000000c00 */
[----:B-----5:R-:W-:-:S04]  /*0c90*/  FFMA R10, R50, R10, R9 ;  /* 0x0000000a320a7223 */ /* 0x020fc80000000009 */
[C---:B------:R-:W-:Y:S02]  /*0ca0*/  FFMA R11, R51.reuse, R11, R10 ;  /* 0x0000000b330b7223 */ /* 0x040fe4000000000a */
[C---:B------:R-:W-:Y:S02]  /*0cb0*/  FFMA R14, R50.reuse, R14, R13 ;  /* 0x0000000e320e7223 */ /* 0x040fe4000000000d */
[C---:B------:R-:W-:Y:S02]  /*0cc0*/  FFMA R18, R50.reuse, R18, R17 ;  /* 0x0000001232127223 */ /* 0x040fe40000000011 */
[----:B------:R-:W-:Y:S02]  /*0cd0*/  FFMA R22, R50, R22, R21 ;  /* 0x0000001632167223 */ /* 0x000fe40000000015 */
[----:B------:R-:W5:Y:S01]  /*0ce0*/  LDS R50, [R48.X4+0x7a8] ;  /* 0x0007a80030327984 */ /* 0x000f620000004800 */
[C---:B------:R-:W-:Y:S02]  /*0cf0*/  FFMA R15, R51.reuse, R15, R14 ;  /* 0x0000000f330f7223 */ /* 0x040fe4000000000e */
[----:B------:R-:W-:-:S02]  /*0d00*/  FFMA R19, R51, R19, R18 ;  /* 0x0000001333137223 */ /* 0x000fc40000000012 */
[----:B0-----:R-:W-:Y:S02]  /*0d10*/  FFMA R11, R36, R8, R11 ;  /* 0x00000008240b7223 */ /* 0x001fe4000000000b */
[----:B------:R-:W-:Y:S01]  /*0d20*/  FFMA R9, R51, R23, R22 ;  /* 0x0000001733097223 */ /* 0x000fe20000000016 */
[----:B------:R-:W-:Y:S01]  /*0d30*/  LDS R36, [R48.X4+0x930] ;  /* 0x0009300030247984 */ /* 0x000fe20000004800 */
[----:B-1----:R-:W-:-:S03]  /*0d40*/  FFMA R28, R8, R28, R19 ;  /* 0x0000001c081c7223 */ /* 0x002fc60000000013 */
[----:B------:R-:W-:Y:S01]  /*0d50*/  LDS.128 R20, [R47+0x230] ;  /* 0x000230002f147984 */ /* 0x000fe20000000c00 */
[----:B--2---:R-:W-:-:S03]  /*0d60*/  FFMA R51, R12, R37, R11 ;  /* 0x000000250c337223 */ /* 0x004fc6000000000b */
[----:B------:R-:W-:Y:S04]  /*0d70*/  LDS.128 R16, [R47+0x30] ;  /* 0x000030002f107984 */ /* 0x000fe80000000c00 */
[----:B------:R-:W0:Y:S01]  /*0d80*/  LDS R37, [R48.X4+0x86c] ;  /* 0x00086c0030257984 */ /* 0x000e220000004800 */
[C---:B---3--:R-:W-:Y:S02]  /*0d90*/  FFMA R15, R8.reuse, R24, R15 ;  /* 0x00000018080f7223 */ /* 0x048fe4000000000f */
[----:B----4-:R-:W-:Y:S01]  /*0da0*/  FFMA R32, R8, R32, R9 ;  /* 0x0000002008207223 */ /* 0x010fe20000000009 */
[----:B------:R-:W1:Y:S01]  /*0db0*/  LDS R24, [R48.X4+0x9f4] ;  /* 0x0009f40030187984 */ /* 0x000e620000004800 */
[C---:B------:R-:W-:Y:S02]  /*0dc0*/  FFMA R25, R12.reuse, R25, R15 ;  /* 0x000000190c197223 */ /* 0x040fe4000000000f */
[C---:B------:R-:W-:Y:S01]  /*0dd0*/  FFMA R29, R12.reuse, R29, R28 ;  /* 0x0000001d0c1d7223 */ /* 0x040fe2000000001c */
[----:B------:R-:W2:Y:S01]  /*0de0*/  LDS.128 R8, [R47+0x430] ;  /* 0x000430002f087984 */ /* 0x000ea20000000c00 */
[----:B------:R-:W-:-:S03]  /*0df0*/  FFMA R33, R12, R33, R32 ;  /* 0x000000210c217223 */ /* 0x000fc60000000020 */
[----:B------:R-:W3:Y:S01]  /*0e00*/  LDS.128 R12, [R47+0x630] ;  /* 0x000630002f0c7984 */ /* 0x000ee20000000c00 */
[C---:B-----5:R-:W-:Y:S02]  /*0e10*/  FFMA R38, R50.reuse, R38, R51 ;  /* 0x0000002632267223 */ /* 0x060fe40000000033 */
[C---:B------:R-:W-:Y:S01]  /*0e20*/  FFMA R26, R50.reuse, R26, R25 ;  /* 0x0000001a321a7223 */ /* 0x040fe20000000019 */
[----:B------:R-:W-:Y:S01]  /*0e30*/  LDS R51, [R48.X4+0xdc8] ;  /* 0x000dc80030337984 */ /* 0x000fe20000004800 */
[C---:B------:R-:W-:Y:S02]  /*0e40*/  FFMA R30, R50.reuse, R30, R29 ;  /* 0x0000001e321e7223 */ /* 0x040fe4000000001d */
[----:B------:R-:W-:Y:S02]  /*0e50*/  FFMA R34, R50, R34, R33 ;  /* 0x0000002232227223 */ /* 0x000fe40000000021 */
[----:B------:R-:W4:Y:S01]  /*0e60*/  LDS R50, [R48.X4+0xab8] ;  /* 0x000ab80030327984 */ /* 0x000f220000004800 */
[----:B0-----:R-:W-:-:S02]  /*0e70*/  FFMA R39, R37, R39, R38 ;  /* 0x0000002725277223 */ /* 0x001fc40000000026 */
[C---:B------:R-:W-:Y:S02]  /*0e80*/  FFMA R27, R37.reuse, R27, R26 ;  /* 0x0000001b251b7223 */ /* 0x040fe4000000001a */
[C---:B------:R-:W-:Y:S02]  /*0e90*/  FFMA R31, R37.reuse, R31, R30 ;  /* 0x0000001f251f7223 */ /* 0x040fe4000000001e */
[----:B------:R-:W-:Y:S02]  /*0ea0*/  FFMA R16, R16, R36, R39 ;  /* 0x0000002410107223 */ /* 0x000fe40000000027 */
[----:B------:R-:W-:Y:S02]  /*0eb0*/  FFMA R27, R36, R20, R27 ;  /* 0x00000014241b7223 */ /* 0x000fe4000000001b */
[----:B------:R-:W-:Y:S01]  /*0ec0*/  FFMA R35, R37, R35, R34 ;  /* 0x0000002325237223 */ /* 0x000fe20000000022 */
[----:B------:R-:W0:Y:S01]  /*0ed0*/  LDS R20, [R48.X4+0xb7c] ;  /* 0x000b7c0030147984 */ /* 0x000e220000004800 */
[----:B-1----:R-:W-:-:S02]  /*0ee0*/  FFMA R17, R24, R17, R16 ;  /* 0x0000001118117223 */ /* 0x002fc40000000010 */
[C---:B--2---:R-:W-:Y:S01]  /*0ef0*/  FFMA R8, R36.reuse, R8, R31 ;  /* 0x0000000824087223 */ /* 0x044fe2000000001f */
[----:B------:R-:W-:Y:S01]  /*0f00*/  LDS R16, [R48.X4+0xc40] ;  /* 0x000c400030107984 */ /* 0x000fe20000004800 */
[----:B---3--:R-:W-:-:S03]  /*0f10*/  FFMA R12, R36, R12, R35 ;  /* 0x0000000c240c7223 */ /* 0x008fc60000000023 */
[----:B------:R-:W1:Y:S04]  /*0f20*/  LDS.128 R28, [R47+0x40] ;  /* 0x000040002f1c7984 */ /* 0x000e680000000c00 */
[----:B------:R-:W2:Y:S01]  /*0f30*/  LDS.128 R32, [R47+0x240] ;  /* 0x000240002f207984 */ /* 0x000ea20000000c00 */
[C---:B------:R-:W-:Y:S02]  /*0f40*/  FFMA R21, R24.reuse, R21, R27 ;  /* 0x0000001518157223 */ /* 0x040fe4000000001b */
[C---:B------:R-:W-:Y:S01]  /*0f50*/  FFMA R9, R24.reuse, R9, R8 ;  /* 0x0000000918097223 */ /* 0x040fe20000000008 */
[----:B------:R-:W3:Y:S01]  /*0f60*/  LDS.128 R36, [R47+0x440] ;  /* 0x000440002f247984 */ /* 0x000ee20000000c00 */
[----:B------:R-:W-:-:S03]  /*0f70*/  FFMA R13, R24, R13, R12 ;  /* 0x0000000d180d7223 */ /* 0x000fc6000000000c */
[----:B------:R-:W5:Y:S04]  /*0f80*/  LDS.128 R24, [R47+0x640] ;  /* 0x000640002f187984 */ /* 0x000f680000000c00 */
[----:B------:R-:W5:Y:S01]  /*0f90*/  LDS R8, [R48.X4+0xd04] ;  /* 0x000d040030087984 */ /* 0x000f620000004800 */
[C---:B----4-:R-:W-:Y:S02]  /*0fa0*/  FFMA R21, R50.reuse, R22, R21 ;  /* 0x0000001632157223 */ /* 0x050fe40000000015 */
[C---:B------:R-:W-:Y:S02]  /*0fb0*/  FFMA R17, R50.reuse, R18, R17 ;  /* 0x0000001232117223 */ /* 0x040fe40000000011 */
[C---:B------:R-:W-:Y:S02]  /*0fc0*/  FFMA R9, R50.reuse, R10, R9 ;  /* 0x0000000a32097223 */ /* 0x040fe40000000009 */
[----:B------:R-:W-:-:S02]  /*0fd0*/  FFMA R13, R50, R14, R13 ;  /* 0x0000000e320d7223 */ /* 0x000fc4000000000d */
[----:B------:R-:W-:Y:S01]  /*0fe0*/  LDS R50, [R48.X4+0x1014] ;  /* 0x0010140030327984 */ /* 0x000fe20000004800 */
[C---:B0-----:R-:W-:Y:S02]  /*0ff0*/  FFMA R21, R20.reuse, R23, R21 ;  /* 0x0000001714157223 */ /* 0x041fe40000000015 */
[C---:B------:R-:W-:Y:S02]  /*1000*/  FFMA R17, R20.reuse, R19, R17 ;  /* 0x0000001314117223 */ /* 0x040fe40000000011 */
[C---:B------:R-:W-:Y:S02]  /*1010*/  FFMA R9, R20.reuse, R11, R9 ;  /* 0x0000000b14097223 */ /* 0x040fe40000000009 */
[----:B------:R-:W-:Y:S02]  /*1020*/  FFMA R13, R20, R15, R13 ;  /* 0x0000000f140d7223 */ /* 0x000fe4000000000d */
[----:B-1----:R-:W-:Y:S02]  /*1030*/  FFMA R17, R28, R16, R17 ;  /* 0x000000101c117223 */ /* 0x002fe40000000011 */
[----:B------:R-:W-:Y:S01]  /*1040*/  LDS R28, [R48.X4+0xf50] ;  /* 0x000f5000301c7984 */ /* 0x000fe20000004800 */
[----:B--2---:R-:W-:-:S03]  /*1050*/  FFMA R32, R16, R32, R21 ;  /* 0x0000002010207223 */ /* 0x004fc60000000015 */
[----:B------:R-:W0:Y:S01]  /*1060*/  LDS.128 R20, [R47+0x50] ;  /* 0x000050002f147984 */ /* 0x000e220000000c00 */
[C---:B---3--:R-:W-:Y:S02]  /*1070*/  FFMA R9, R16.reuse, R36, R9 ;  /* 0x0000002410097223 */ /* 0x048fe40000000009 */
[----:B-----5:R-:W-:Y:S02]  /*1080*/  FFMA R24, R16, R24, R13 ;  /* 0x0000001810187223 */ /* 0x020fe4000000000d */
[----:B------:R-:W1:Y:S01]  /*1090*/  LDS.128 R12, [R47+0x250] ;  /* 0x000250002f0c7984 */ /* 0x000e620000000c00 */
[C---:B------:R-:W-:Y:S02]  /*10a0*/  FFMA R29, R8.reuse, R29, R17 ;  /* 0x0000001d081d7223 */ /* 0x040fe40000000011 */
[C---:B------:R-:W-:Y:S01]  /*10b0*/  FFMA R33, R8.reuse, R33, R32 ;  /* 0x0000002108217223 */ /* 0x040fe20000000020 */
[----:B------:R-:W2:Y:S01]  /*10c0*/  LDS.128 R16, [R47+0x450] ;  /* 0x000450002f107984 */ /* 0x000ea20000000c00 */
[----:B------:R-:W-:-:S02]  /*10d0*/  FFMA R37, R8, R37, R9 ;  /* 0x0000002508257223 */ /* 0x000fc40000000009 */
[----:B------:R-:W-:Y:S02]  /*10e0*/  FFMA R24, R8, R25, R24 ;  /* 0x0000001908187223 */ /* 0x000fe40000000018 */
[----:B------:R-:W3:Y:S01]  /*10f0*/  LDS.128 R8, [R47+0x650] ;  /* 0x000650002f087984 */ /* 0x000ee20000000c00 */
[----:B------:R-:W-:-:S04]  /*1100*/  FFMA R29, R51, R30, R29 ;  /* 0x0000001e331d7223 */ /* 0x000fc8000000001d */
[C---:B------:R-:W-:Y:S02]  /*1110*/  FFMA R29, R52.reuse, R31, R29 ;  /* 0x0000001f341d7223 */ /* 0x040fe4000000001d */
[C---:B------:R-:W-:Y:S02]  /*1120*/  FFMA R33, R51.reuse, R34, R33 ;  /* 0x0000002233217223 */ /* 0x040fe40000000021 */
[C---:B------:R-:W-:Y:S02]  /*1130*/  FFMA R37, R51.reuse, R38, R37 ;  /* 0x0000002633257223 */ /* 0x040fe40000000025 */
[----:B------:R-:W-:Y:S02]  /*1140*/  FFMA R24, R51, R26, R24 ;  /* 0x0000001a33187223 */ /* 0x000fe40000000018 */
[C---:B------:R-:W-:Y:S02]  /*1150*/  FFMA R33, R52.reuse, R35, R33 ;  /* 0x0000002334217223 */ /* 0x040fe40000000021 */
[----:B------:R-:W-:-:S02]  /*1160*/  FFMA R37, R52, R39, R37 ;  /* 0x0000002734257223 */ /* 0x000fc40000000025 */
[----:B0-----:R-:W-:Y:S02]  /*1170*/  FFMA R29, R20, R28, R29 ;  /* 0x0000001c141d7223 */ /* 0x001fe4000000001d */
[----:B------:R-:W0:Y:S02]  /*1180*/  LDS R20, [R48.X4+0x10d8] ;  /* 0x0010d80030147984 */ /* 0x000e240000004800 */
[----:B------:R-:W-:Y:S02]  /*1190*/  FFMA R51, R50, R21, R29 ;  /* 0x0000001532337223 */ /* 0x000fe4000000001d */
[----:B------:R-:W4:Y:S01]  /*11a0*/  LDS R21, [R48.X4+0x119c] ;  /* 0x00119c0030157984 */ /* 0x000f220000004800 */
[----:B------:R-:W-:Y:S02]  /*11b0*/  FFMA R27, R52, R27, R24 ;  /* 0x0000001b341b7223 */ /* 0x000fe40000000018 */
[C---:B-1----:R-:W-:Y:S01]  /*11c0*/  FFMA R24, R28.reuse, R12, R33 ;  /* 0x0000000c1c187223 */ /* 0x042fe20000000021 */
[----:B------:R-:W-:Y:S04]  /*11d0*/  LDS R52, [R48.X4+0x2ae0] ;  /* 0x002ae00030347984 */ /* 0x000fe80000004800 */
[----:B------:R-:W-:Y:S01]  /*11e0*/  LDS R12, [R48.X4+0x1260] ;  /* 0x00126000300c7984 */ /* 0x000fe20000004800 */
[----:B--2---:R-:W-:-:S03]  /*11f0*/  FFMA R16, R28, R16, R37 ;  /* 0x000000101c107223 */ /* 0x004fc60000000025 */
[----:B------:R-:W1:Y:S01]  /*1200*/  LDS.128 R32, [R47+0x60] ;  /* 0x000060002f207984 */ /* 0x000e620000000c00 */
[----:B---3--:R-:W-:-:S03]  /*1210*/  FFMA R27, R28, R8, R27 ;  /* 0x000000081c1b7223 */ /* 0x008fc6000000001b */
[----:B------:R-:W2:Y:S01]  /*1220*/  LDS.128 R36, [R47+0x260] ;  /* 0x000260002f247984 */ /* 0x000ea20000000c00 */
[----:B------:R-:W-:-:S03]  /*1230*/  FFMA R13, R50, R13, R24 ;  /* 0x0000000d320d7223 */ /* 0x000fc60000000018 */
[----:B------:R-:W3:Y:S01]  /*1240*/  LDS R8, [R48.X4+0x1324] ;  /* 0x0013240030087984 */ /* 0x000ee20000004800 */
[----:B------:R-:W-:-:S03]  /*1250*/  FFMA R9, R50, R9, R27 ;  /* 0x0000000932097223 */ /* 0x000fc6000000001b */
[----:B------:R-:W5:Y:S04]  /*1260*/  LDS.128 R28, [R47+0x460] ;  /* 0x000460002f1c7984 */ /* 0x000f680000000c00 */
[----:B------:R-:W5:Y:S01]  /*1270*/  LDS.128 R24, [R47+0x660] ;  /* 0x000660002f187984 */ /* 0x000f620000000c00 */
[----:B------:R-:W-:-:S03]  /*1280*/  FFMA R17, R50, R17, R16 ;  /* 0x0000001132117223 */ /* 0x000fc60000000010 */
[----:B------:R-:W5:Y:S01]  /*1290*/  LDS R50, [R48.X4+0x13e8] ;  /* 0x0013e80030327984 */ /* 0x000f620000004800 */
[C---:B0-----:R-:W-:Y:S02]  /*12a0*/  FFMA R22, R20.reuse, R22, R51 ;  /* 0x0000001614167223 */ /* 0x041fe40000000033 */
[C---:B------:R-:W-:Y:S01]  /*12b0*/  FFMA R14, R20.reuse, R14, R13 ;  /* 0x0000000e140e7223 */ /* 0x040fe2000000000d */
[----:B------:R-:W-:Y:S01]  /*12c0*/  LDS R51, [R48.X4+0x16f8] ;  /* 0x0016f80030337984 */ /* 0x000fe20000004800 */
[C---:B----4-:R-:W-:Y:S02]  /*12d0*/  FFMA R23, R21.reuse, R23, R22 ;  /* 0x0000001715177223 */ /* 0x050fe40000000016 */
[C---:B------:R-:W-:Y:S02]  /*12e0*/  FFMA R18, R20.reuse, R18, R17 ;  /* 0x0000001214127223 */ /* 0x040fe40000000011 */
[----:B------:R-:W-:Y:S02]  /*12f0*/  FFMA R10, R20, R10, R9 ;  /* 0x0000000a140a7223 */ /* 0x000fe40000000009 */
[----:B------:R-:W-:-:S02]  /*1300*/  FFMA R15, R21, R15, R14 ;  /* 0x0000000f150f7223 */ /* 0x000fc4000000000e */
[C---:B------:R-:W-:Y:S02]  /*1310*/  FFMA R19, R21.reuse, R19, R18 ;  /* 0x0000001315137223 */ /* 0x040fe40000000012 */
[----:B-1----:R-:W-:Y:S02]  /*1320*/  FFMA R23, R32, R12, R23 ;  /* 0x0000000c20177223 */ /* 0x002fe40000000017 */
[----:B------:R-:W0:Y:S01]  /*1330*/  LDS R32, [R48.X4+0x14ac] ;  /* 0x0014ac0030207984 */ /* 0x000e220000004800 */
[----:B------:R-:W-:Y:S02]  /*1340*/  FFMA R11, R21, R11, R10 ;  /* 0x0000000b150b7223 */ /* 0x000fe4000000000a */
[----:B--2---:R-:W-:Y:S02]  /*1350*/  FFMA R15, R12, R36, R15 ;  /* 0x000000240c0f7223 */ /* 0x004fe4000000000f */
[----:B---3--:R-:W-:Y:S02]  /*1360*/  FFMA R33, R8, R33, R23 ;  /* 0x0000002108217223 */ /* 0x008fe40000000017 */
[----:B------:R-:W-:Y:S01]  /*1370*/  LDS.128 R20, [R47+0x70] ;  /* 0x000070002f147984 */ /* 0x000fe20000000c00 */
[----:B-----5:R-:W-:-:S03]  /*1380*/  FFMA R9, R12, R28, R19 ;  /* 0x0000001c0c097223 */ /* 0x020fc60000000013 */
[----:B------:R-:W1:Y:S01]  /*1390*/  LDS R28, [R48.X4+0x1570] ;  /* 0x00157000301c7984 */ /* 0x000e620000004800 */
[----:B------:R-:W-:Y:S02]  /*13a0*/  FFMA R37, R8, R37, R15 ;  /* 0x0000002508257223 */ /* 0x000fe4000000000f */
[----:B------:R-:W-:Y:S01]  /*13b0*/  FFMA R11, R12, R24, R11 ;  /* 0x000000180c0b7223 */ /* 0x000fe2000000000b */
[----:B------:R-:W2:Y:S01]  /*13c0*/  LDS.128 R16, [R47+0x470] ;  /* 0x000470002f107984 */ /* 0x000ea20000000c00 */
[----:B------:R-:W-:-:S03]  /*13d0*/  FFMA R29, R8, R29, R9 ;  /* 0x0000001d081d7223 */ /* 0x000fc60000000009 */
[----:B------:R-:W3:Y:S01]  /*13e0*/  LDS.128 R12, [R47+0x270] ;  /* 0x000270002f0c7984 */ /* 0x000ee20000000c00 */
[----:B------:R-:W-:-:S03]  /*13f0*/  FFMA R25, R8, R25, R11 ;  /* 0x0000001908197223 */ /* 0x000fc6000000000b */
[----:B------:R-:W4:Y:S04]  /*1400*/  LDS.128 R8, [R47+0x670] ;  /* 0x000670002f087984 */ /* 0x000f280000000c00 */
[----:B------:R-:W5:Y:S01]  /*1410*/  LDS R24, [R48.X4+0x1634] ;  /* 0x0016340030187984 */ /* 0x000f620000004800 */
[C---:B------:R-:W-:Y:S02]  /*1420*/  FFMA R33, R50.reuse, R34, R33 ;  /* 0x0000002232217223 */ /* 0x040fe40000000021 */
        /* <DEDUP_REMOVED lines=9> */
[----:B------:R-:W0:Y:S01]  /*14c0*/  LDS R20, [R48.X4+0x17bc] ;  /* 0x0017bc0030147984 */ /* 0x000e220000004800 */
[----:B--2---:R-:W-:-:S02]  /*14d0*/  FFMA R16, R28, R16, R29 ;  /* 0x000000101c107223 */ /* 0x004fc4000000001d */
[C---:B---3--:R-:W-:Y:S02]  /*14e0*/  FFMA R26, R28.reuse, R12, R37 ;  /* 0x0000000c1c1a7223 */ /* 0x048fe40000000025 */
[----:B------:R-:W-:Y:S04]  /*14f0*/  LDS R12, [R48.X4+0x1880] ;  /* 0x00188000300c7984 */ /* 0x000fe80000004800 */
[----:B------:R-:W1:Y:S01]  /*1500*/  LDS.128 R36, [R47+0x80] ;  /* 0x000080002f247984 */ /* 0x000e620000000c00 */
[----:B----4-:R-:W-:Y:S02]  /*1510*/  FFMA R8, R28, R8, R25 ;  /* 0x000000081c087223 */ /* 0x010fe40000000019 */
[C---:B-----5:R-:W-:Y:S01]  /*1520*/  FFMA R21, R24.reuse, R21, R33 ;  /* 0x0000001518157223 */ /* 0x060fe20000000021 */
[----:B------:R-:W2:Y:S01]  /*1530*/  LDS.128 R28, [R47+0x280] ;  /* 0x000280002f1c7984 */ /* 0x000ea20000000c00 */
[----:B------:R-:W-:-:S02]  /*1540*/  FFMA R13, R24, R13, R26 ;  /* 0x0000000d180d7223 */ /* 0x000fc4000000001a */
[C---:B------:R-:W-:Y:S01]  /*1550*/  FFMA R17, R24.reuse, R17, R16 ;  /* 0x0000001118117223 */ /* 0x040fe20000000010 */
[----:B------:R-:W3:Y:S01]  /*1560*/  LDS.128 R32, [R47+0x480] ;  /* 0x000480002f207984 */ /* 0x000ee20000000c00 */
[----:B------:R-:W-:-:S03]  /*1570*/  FFMA R8, R24, R9, R8 ;  /* 0x0000000918087223 */ /* 0x000fc60000000008 */
[----:B------:R-:W4:Y:S01]  /*1580*/  LDS.128 R24, [R47+0x680] ;  /* 0x000680002f187984 */ /* 0x000f220000000c00 */
[C---:B------:R-:W-:Y:S02]  /*1590*/  FFMA R21, R51.reuse, R22, R21 ;  /* 0x0000001633157223 */ /* 0x040fe40000000015 */
[C---:B------:R-:W-:Y:S02]  /*15a0*/  FFMA R17, R51.reuse, R18, R17 ;  /* 0x0000001233117223 */ /* 0x040fe40000000011 */
[C---:B------:R-:W-:Y:S02]  /*15b0*/  FFMA R13, R51.reuse, R14, R13 ;  /* 0x0000000e330d7223 */ /* 0x040fe4000000000d */
[----:B------:R-:W-:Y:S02]  /*15c0*/  FFMA R8, R51, R10, R8 ;  /* 0x0000000a33087223 */ /* 0x000fe40000000008 */
[C---:B0-----:R-:W-:Y:S02]  /*15d0*/  FFMA R21, R20.reuse, R23, R21 ;  /* 0x0000001714157223 */ /* 0x041fe40000000015 */
[----:B------:R-:W-:-:S02]  /*15e0*/  FFMA R17, R20, R19, R17 ;  /* 0x0000001314117223 */ /* 0x000fc40000000011 */
[C---:B------:R-:W-:Y:S02]  /*15f0*/  FFMA R13, R20.reuse, R15, R13 ;  /* 0x0000000f140d7223 */ /* 0x040fe4000000000d */
[----:B------:R-:W-:Y:S02]  /*1600*/  FFMA R11, R20, R11, R8 ;  /* 0x0000000b140b7223 */ /* 0x000fe40000000008 */
[----:B-1----:R-:W-:Y:S02]  /*1610*/  FFMA R21, R36, R12, R21 ;  /* 0x0000000c24157223 */ /* 0x002fe40000000015 */
[----:B------:R-:W0:Y:S02]  /*1620*/  LDS R36, [R48.X4+0x1a08] ;  /* 0x001a080030247984 */ /* 0x000e240000004800 */
[----:B------:R-:W-:Y:S02]  /*1630*/  FFMA R51, R50, R37, R21 ;  /* 0x0000002532337223 */ /* 0x000fe40000000015 */
[----:B------:R-:W1:Y:S01]  /*1640*/  LDS R37, [R48.X4+0x1acc] ;  /* 0x001acc0030257984 */ /* 0x000e620000004800 */
[----:B--2---:R-:W-:-:S02]  /*1650*/  FFMA R13, R12, R28, R13 ;  /* 0x0000001c0c0d7223 */ /* 0x004fc4000000000d */
[C---:B---3--:R-:W-:Y:S01]  /*1660*/  FFMA R32, R12.reuse, R32, R17 ;  /* 0x000000200c207223 */ /* 0x048fe20000000011 */
[----:B------:R-:W-:Y:S01]  /*1670*/  LDS R28, [R48.X4+0x1b90] ;  /* 0x001b9000301c7984 */ /* 0x000fe20000004800 */
[----:B----4-:R-:W-:-:S03]  /*1680*/  FFMA R11, R12, R24, R11 ;  /* 0x000000180c0b7223 */ /* 0x010fc6000000000b */
[----:B------:R-:W2:Y:S04]  /*1690*/  LDS.128 R16, [R47+0x90] ;  /* 0x000090002f107984 */ /* 0x000ea80000000c00 */
[----:B------:R-:W3:Y:S01]  /*16a0*/  LDS.128 R20, [R47+0x290] ;  /* 0x000290002f147984 */ /* 0x000ee20000000c00 */
[C---:B------:R-:W-:Y:S02]  /*16b0*/  FFMA R29, R50.reuse, R29, R13 ;  /* 0x0000001d321d7223 */ /* 0x040fe4000000000d */
[C---:B------:R-:W-:Y:S01]  /*16c0*/  FFMA R25, R50.reuse, R25, R11 ;  /* 0x0000001932197223 */ /* 0x040fe2000000000b */
[----:B------:R-:W4:Y:S04]  /*16d0*/  LDS R24, [R48.X4+0x1c54] ;  /* 0x001c540030187984 */ /* 0x000f280000004800 */
[----:B------:R-:W5:Y:S04]  /*16e0*/  LDS.128 R12, [R47+0x490] ;  /* 0x000490002f0c7984 */ /* 0x000f680000000c00 */
[----:B------:R-:W5:Y:S01]  /*16f0*/  LDS.128 R8, [R47+0x690] ;  /* 0x000690002f087984 */ /* 0x000f620000000c00 */
[----:B------:R-:W-:-:S03]  /*1700*/  FFMA R33, R50, R33, R32 ;  /* 0x0000002132217223 */ /* 0x000fc60000000020 */
[----:B------:R-:W5:Y:S01]  /*1710*/  LDS R50, [R48.X4+0x1d18] ;  /* 0x001d180030327984 */ /* 0x000f620000004800 */
[C---:B0-----:R-:W-:Y:S02]  /*1720*/  FFMA R38, R36.reuse, R38, R51 ;  /* 0x0000002624267223 */ /* 0x041fe40000000033 */
[C---:B------:R-:W-:Y:S02]  /*1730*/  FFMA R30, R36.reuse, R30, R29 ;  /* 0x0000001e241e7223 */ /* 0x040fe4000000001d */
[C---:B-1----:R-:W-:Y:S02]  /*1740*/  FFMA R39, R37.reuse, R39, R38 ;  /* 0x0000002725277223 */ /* 0x042fe40000000026 */
[----:B------:R-:W-:Y:S02]  /*1750*/  FFMA R31, R37, R31, R30 ;  /* 0x0000001f251f7223 */ /* 0x000fe4000000001e */
[C---:B------:R-:W-:Y:S02]  /*1760*/  FFMA R34, R36.reuse, R34, R33 ;  /* 0x0000002224227223 */ /* 0x040fe40000000021 */
[----:B------:R-:W-:-:S02]  /*1770*/  FFMA R26, R36, R26, R25 ;  /* 0x0000001a241a7223 */ /* 0x000fc40000000019 */
[----:B--2---:R-:W-:Y:S02]  /*1780*/  FFMA R39, R16, R28, R39 ;  /* 0x0000001c10277223 */ /* 0x004fe40000000027 */
[C---:B------:R-:W-:Y:S01]  /*1790*/  FFMA R35, R37.reuse, R35, R34 ;  /* 0x0000002325237223 */ /* 0x040fe20000000022 */
[----:B------:R-:W0:Y:S01]  /*17a0*/  LDS R16, [R48.X4+0x1ddc] ;  /* 0x001ddc0030107984 */ /* 0x000e220000004800 */
[----:B---3--:R-:W-:Y:S02]  /*17b0*/  FFMA R20, R28, R20, R31 ;  /* 0x000000141c147223 */ /* 0x008fe4000000001f */
[----:B------:R-:W-:Y:S02]  /*17c0*/  FFMA R27, R37, R27, R26 ;  /* 0x0000001b251b7223 */ /* 0x000fe4000000001a */
[C---:B----4-:R-:W-:Y:S02]  /*17d0*/  FFMA R21, R24.reuse, R21, R20 ;  /* 0x0000001518157223 */ /* 0x050fe40000000014 */
[----:B------:R-:W-:-:S02]  /*17e0*/  FFMA R17, R24, R17, R39 ;  /* 0x0000001118117223 */ /* 0x000fc40000000027 */
[C---:B-----5:R-:W-:Y:S01]  /*17f0*/  FFMA R20, R28.reuse, R12, R35 ;  /* 0x0000000c1c147223 */ /* 0x060fe20000000023 */
[----:B------:R-:W-:Y:S01]  /*1800*/  LDS.128 R36, [R47+0xa0] ;  /* 0x0000a0002f247984 */ /* 0x000fe20000000c00 */
[----:B------:R-:W-:-:S03]  /*1810*/  FFMA R27, R28, R8, R27 ;  /* 0x000000081c1b7223 */ /* 0x000fc6000000001b */
[----:B------:R-:W1:Y:S01]  /*1820*/  LDS R12, [R48.X4+0x1ea0] ;  /* 0x001ea000300c7984 */ /* 0x000e620000004800 */
[C---:B------:R-:W-:Y:S02]  /*1830*/  FFMA R13, R24.reuse, R13, R20 ;  /* 0x0000000d180d7223 */ /* 0x040fe40000000014 */
[----:B------:R-:W-:Y:S01]  /*1840*/  FFMA R9, R24, R9, R27 ;  /* 0x0000000918097223 */ /* 0x000fe2000000001b */
[----:B------:R-:W2:Y:S04]  /*1850*/  LDS.128 R28, [R47+0x2a0] ;  /* 0x0002a0002f1c7984 */ /* 0x000ea80000000c00 */
[----:B------:R-:W3:Y:S04]  /*1860*/  LDS.128 R32, [R47+0x4a0] ;  /* 0x0004a0002f207984 */ /* 0x000ee80000000c00 */
[----:B------:R-:W4:Y:S04]  /*1870*/  LDS.128 R24, [R47+0x6a0] ;  /* 0x0006a0002f187984 */ /* 0x000f280000000c00 */
[----:B------:R-:W5:Y:S01]  /*1880*/  LDS R8, [R48.X4+0x1f64] ;  /* 0x001f640030087984 */ /* 0x000f620000004800 */
[----:B------:R-:W-:-:S02]  /*1890*/  FFMA R17, R50, R18, R17 ;  /* 0x0000001232117223 */ /* 0x000fc40000000011 */
[C---:B------:R-:W-:Y:S02]  /*18a0*/  FFMA R21, R50.reuse, R22, R21 ;  /* 0x0000001632157223 */ /* 0x040fe40000000015 */
[C---:B------:R-:W-:Y:S02]  /*18b0*/  FFMA R13, R50.reuse, R14, R13 ;  /* 0x0000000e320d7223 */ /* 0x040fe4000000000d */
[----:B------:R-:W-:Y:S02]  /*18c0*/  FFMA R9, R50, R10, R9 ;  /* 0x0000000a32097223 */ /* 0x000fe40000000009 */
[----:B------:R-:W5:Y:S01]  /*18d0*/  LDS R50, [R48.X4+0x2028] ;  /* 0x0020280030327984 */ /* 0x000f620000004800 */
[C---:B0-----:R-:W-:Y:S02]  /*18e0*/  FFMA R17, R16.reuse, R19, R17 ;  /* 0x0000001310117223 */ /* 0x041fe40000000011 */
[C---:B------:R-:W-:Y:S02]  /*18f0*/  FFMA R21, R16.reuse, R23, R21 ;  /* 0x0000001710157223 */ /* 0x040fe40000000015 */
[----:B------:R-:W-:-:S02]  /*1900*/  FFMA R13, R16, R15, R13 ;  /* 0x0000000f100d7223 */ /* 0x000fc4000000000d */
[----:B------:R-:W-:Y:S02]  /*1910*/  FFMA R9, R16, R11, R9 ;  /* 0x0000000b10097223 */ /* 0x000fe40000000009 */
[----:B-1----:R-:W-:Y:S02]  /*1920*/  FFMA R17, R36, R12, R17 ;  /* 0x0000000c24117223 */ /* 0x002fe40000000011 */
[----:B------:R-:W0:Y:S01]  /*1930*/  LDS R36, [R48.X4+0x20ec] ;  /* 0x0020ec0030247984 */ /* 0x000e220000004800 */
[----:B--2---:R-:W-:-:S03]  /*1940*/  FFMA R51, R12, R28, R21 ;  /* 0x0000001c0c337223 */ /* 0x004fc60000000015 */
[----:B------:R-:W-:Y:S01]  /*1950*/  LDS R28, [R48.X4+0x21b0] ;  /* 0x0021b000301c7984 */ /* 0x000fe20000004800 */
[----:B---3--:R-:W-:-:S03]  /*1960*/  FFMA R13, R12, R32, R13 ;  /* 0x000000200c0d7223 */ /* 0x008fc6000000000d */
[----:B------:R-:W1:Y:S01]  /*1970*/  LDS.128 R20, [R47+0xb0] ;  /* 0x0000b0002f147984 */ /* 0x000e620000000c00 */
[----:B----4-:R-:W-:Y:S02]  /*1980*/  FFMA R9, R12, R24, R9 ;  /* 0x000000180c097223 */ /* 0x010fe40000000009 */
[C---:B-----5:R-:W-:Y:S02]  /*1990*/  FFMA R51, R8.reuse, R29, R51 ;  /* 0x0000001d08337223 */ /* 0x060fe40000000033 */
[C---:B------:R-:W-:Y:S01]  /*19a0*/  FFMA R37, R8.reuse, R37, R17 ;  /* 0x0000002508257223 */ /* 0x040fe20000000011 */
[----:B------:R-:W2:Y:S01]  /*19b0*/  LDS R29, [R48.X4+0x2274] ;  /* 0x00227400301d7984 */ /* 0x000ea20000004800 */
[C---:B------:R-:W-:Y:S02]  /*19c0*/  FFMA R33, R8.reuse, R33, R13 ;  /* 0x0000002108217223 */ /* 0x040fe4000000000d */
[----:B------:R-:W-:Y:S01]  /*19d0*/  FFMA R25, R8, R25, R9 ;  /* 0x0000001908197223 */ /* 0x000fe20000000009 */
[----:B------:R-:W3:Y:S04]  /*19e0*/  LDS.128 R12, [R47+0x2b0] ;  /* 0x0002b0002f0c7984 */ /* 0x000ee80000000c00 */
[----:B------:R-:W4:Y:S04]  /*19f0*/  LDS.128 R16, [R47+0x4b0] ;  /* 0x0004b0002f107984 */ /* 0x000f280000000c00 */
[----:B------:R-:W5:Y:S01]  /*1a00*/  LDS.128 R8, [R47+0x6b0] ;  /* 0x0006b0002f087984 */ /* 0x000f620000000c00 */
[----:B------:R-:W-:-:S02]  /*1a10*/  FFMA R37, R50, R38, R37 ;  /* 0x0000002632257223 */ /* 0x000fc40000000025 */
[C---:B------:R-:W-:Y:S02]  /*1a20*/  FFMA R30, R50.reuse, R30, R51 ;  /* 0x0000001e321e7223 */ /* 0x040fe40000000033 */
[C---:B------:R-:W-:Y:S01]  /*1a30*/  FFMA R33, R50.reuse, R34, R33 ;  /* 0x0000002232217223 */ /* 0x040fe20000000021 */
[----:B------:R-:W-:Y:S01]  /*1a40*/  LDS R51, [R48.X4+0x2c68] ;  /* 0x002c680030337984 */ /* 0x000fe20000004800 */
[----:B------:R-:W-:Y:S02]  /*1a50*/  FFMA R25, R50, R26, R25 ;  /* 0x0000001a32197223 */ /* 0x000fe40000000019 */
[C---:B0-----:R-:W-:Y:S02]  /*1a60*/  FFMA R37, R36.reuse, R39, R37 ;  /* 0x0000002724257223 */ /* 0x041fe40000000025 */
[C---:B------:R-:W-:Y:S02]  /*1a70*/  FFMA R31, R36.reuse, R31, R30 ;  /* 0x0000001f241f7223 */ /* 0x040fe4000000001e */
[----:B------:R-:W-:-:S02]  /*1a80*/  FFMA R33, R36, R35, R33 ;  /* 0x0000002324217223 */ /* 0x000fc40000000021 */
[----:B------:R-:W-:Y:S02]  /*1a90*/  FFMA R25, R36, R27, R25 ;  /* 0x0000001b24197223 */ /* 0x000fe40000000019 */
[----:B-1----:R-:W-:Y:S02]  /*1aa0*/  FFMA R50, R20, R28, R37 ;  /* 0x0000001c14327223 */ /* 0x002fe40000000025 */
[----:B------:R-:W0:Y:S04]  /*1ab0*/  LDS R20, [R48.X4+0x2338] ;  /* 0x0023380030147984 */ /* 0x000e280000004800 */
[----:B------:R-:W-:Y:S01]  /*1ac0*/  LDS.128 R36, [R47+0x2c0] ;  /* 0x0002c0002f247984 */ /* 0x000fe20000000c00 */
[----:B--2---:R-:W-:-:S03]  /*1ad0*/  FFMA R50, R29, R21, R50 ;  /* 0x000000151d327223 */ /* 0x004fc60000000032 */
[----:B------:R-:W1:Y:S01]  /*1ae0*/  LDS R21, [R48.X4+0x23fc] ;  /* 0x0023fc0030157984 */ /* 0x000e620000004800 */
[----:B---3--:R-:W-:-:S03]  /*1af0*/  FFMA R24, R28, R12, R31 ;  /* 0x0000000c1c187223 */ /* 0x008fc6000000001f */
[----:B------:R-:W-:Y:S01]  /*1b00*/  LDS R12, [R48.X4+0x24c0] ;  /* 0x0024c000300c7984 */ /* 0x000fe20000004800 */
[----:B----4-:R-:W-:-:S03]  /*1b10*/  FFMA R16, R28, R16, R33 ;  /* 0x000000101c107223 */ /* 0x010fc60000000021 */
[----:B------:R-:W2:Y:S01]  /*1b20*/  LDS.128 R32, [R47+0xc0] ;  /* 0x0000c0002f207984 */ /* 0x000ea20000000c00 */
[----:B-----5:R-:W-:Y:S02]  /*1b30*/  FFMA R28, R28, R8, R25 ;  /* 0x000000081c1c7223 */ /* 0x020fe40000000019 */
[C---:B------:R-:W-:Y:S01]  /*1b40*/  FFMA R13, R29.reuse, R13, R24 ;  /* 0x0000000d1d0d7223 */ /* 0x040fe20000000018 */
[----:B------:R-:W3:Y:S01]  /*1b50*/  LDS R8, [R48.X4+0x2584] ;  /* 0x0025840030087984 */ /* 0x000ee20000004800 */
[C---:B------:R-:W-:Y:S02]  /*1b60*/  FFMA R17, R29.reuse, R17, R16 ;  /* 0x000000111d117223 */ /* 0x040fe40000000010 */
[----:B------:R-:W-:Y:S01]  /*1b70*/  FFMA R9, R29, R9, R28 ;  /* 0x000000091d097223 */ /* 0x000fe2000000001c */
[----:B------:R-:W4:Y:S04]  /*1b80*/  LDS.128 R24, [R47+0x4c0] ;  /* 0x0004c0002f187984 */ /* 0x000f280000000c00 */
[----:B------:R-:W5:Y:S01]  /*1b90*/  LDS.128 R28, [R47+0x6c0] ;  /* 0x0006c0002f1c7984 */ /* 0x000f620000000c00 */
[----:B0-----:R-:W-:-:S02]  /*1ba0*/  FFMA R22, R20, R22, R50 ;  /* 0x0000001614167223 */ /* 0x001fc40000000032 */
[C---:B------:R-:W-:Y:S01]  /*1bb0*/  FFMA R14, R20.reuse, R14, R13 ;  /* 0x0000000e140e7223 */ /* 0x040fe2000000000d */
[----:B------:R-:W0:Y:S01]  /*1bc0*/  LDS R50, [R48.X4+0x2648] ;  /* 0x0026480030327984 */ /* 0x000e220000004800 */
[C---:B------:R-:W-:Y:S02]  /*1bd0*/  FFMA R18, R20.reuse, R18, R17 ;  /* 0x0000001214127223 */ /* 0x040fe40000000011 */
[----:B------:R-:W-:Y:S02]  /*1be0*/  FFMA R10, R20, R10, R9 ;  /* 0x0000000a140a7223 */ /* 0x000fe40000000009 */
[C---:B-1----:R-:W-:Y:S02]  /*1bf0*/  FFMA R23, R21.reuse, R23, R22 ;  /* 0x0000001715177223 */ /* 0x042fe40000000016 */
[C---:B------:R-:W-:Y:S02]  /*1c00*/  FFMA R15, R21.reuse, R15, R14 ;  /* 0x0000000f150f7223 */ /* 0x040fe4000000000e */
[----:B------:R-:W-:-:S02]  /*1c10*/  FFMA R19, R21, R19, R18 ;  /* 0x0000001315137223 */ /* 0x000fc40000000012 */
[----:B------:R-:W-:Y:S02]  /*1c20*/  FFMA R11, R21, R11, R10 ;  /* 0x0000000b150b7223 */ /* 0x000fe4000000000a */
[----:B--2---:R-:W-:Y:S02]  /*1c30*/  FFMA R23, R32, R12, R23 ;  /* 0x0000000c20177223 */ /* 0x004fe40000000017 */
[----:B------:R-:W1:Y:S01]  /*1c40*/  LDS R32, [R48.X4+0x270c] ;  /* 0x00270c0030207984 */ /* 0x000e620000004800 */
[----:B------:R-:W-:Y:S02]  /*1c50*/  FFMA R15, R12, R36, R15 ;  /* 0x000000240c0f7223 */ /* 0x000fe4000000000f */
[----:B---3--:R-:W-:Y:S02]  /*1c60*/  FFMA R33, R8, R33, R23 ;  /* 0x0000002108217223 */ /* 0x008fe40000000017 */
[----:B------:R-:W-:Y:S01]  /*1c70*/  LDS.128 R20, [R47+0xd0] ;  /* 0x0000d0002f147984 */ /* 0x000fe20000000c00 */
[----:B----4-:R-:W-:-:S02]  /*1c80*/  FFMA R19, R12, R24, R19 ;  /* 0x000000180c137223 */ /* 0x010fc40000000013 */
[----:B-----5:R-:W-:Y:S01]  /*1c90*/  FFMA R11, R12, R28, R11 ;  /* 0x0000001c0c0b7223 */ /* 0x020fe2000000000b */
[----:B------:R-:W-:Y:S01]  /*1ca0*/  LDS R24, [R48.X4+0x2894] ;  /* 0x0028940030187984 */ /* 0x000fe20000004800 */
[----:B------:R-:W-:-:S03]  /*1cb0*/  FFMA R37, R8, R37, R15 ;  /* 0x0000002508257223 */ /* 0x000fc6000000000f */
[----:B------:R-:W2:Y:S01]  /*1cc0*/  LDS R28, [R48.X4+0x27d0] ;  /* 0x0027d000301c7984 */ /* 0x000ea20000004800 */
[C---:B------:R-:W-:Y:S02]  /*1cd0*/  FFMA R25, R8.reuse, R25, R19 ;  /* 0x0000001908197223 */ /* 0x040fe40000000013 */
[----:B------:R-:W-:Y:S01]  /*1ce0*/  FFMA R29, R8, R29, R11 ;  /* 0x0000001d081d7223 */ /* 0x000fe2000000000b */
[----:B------:R-:W3:Y:S04]  /*1cf0*/  LDS.128 R12, [R47+0x4d0] ;  /* 0x0004d0002f0c7984 */ /* 0x000ee80000000c00 */
[----:B------:R-:W4:Y:S04]  /*1d00*/  LDS.128 R8, [R47+0x2d0] ;  /* 0x0002d0002f087984 */ /* 0x000f280000000c00 */
[----:B------:R-:W5:Y:S01]  /*1d10*/  LDS.128 R16, [R47+0x6d0] ;  /* 0x0006d0002f107984 */ /* 0x000f620000000c00 */
[----:B0-----:R-:W-:-:S02]  /*1d20*/  FFMA R33, R50, R34, R33 ;  /* 0x0000002232217223 */ /* 0x001fc40000000021 */
[C---:B------:R-:W-:Y:S02]  /*1d30*/  FFMA R37, R50.reuse, R38, R37 ;  /* 0x0000002632257223 */ /* 0x040fe40000000025 */
[C---:B------:R-:W-:Y:S02]  /*1d40*/  FFMA R26, R50.reuse, R26, R25 ;  /* 0x0000001a321a7223 */ /* 0x040fe40000000019 */
[----:B------:R-:W-:Y:S02]  /*1d50*/  FFMA R29, R50, R30, R29 ;  /* 0x0000001e321d7223 */ /* 0x000fe4000000001d */
[----:B------:R-:W-:Y:S01]  /*1d60*/  LDS R50, [R48.X4+0x2ba4] ;  /* 0x002ba40030327984 */ /* 0x000fe20000004800 */
[C---:B-1----:R-:W-:Y:S02]  /*1d70*/  FFMA R33, R32.reuse, R35, R33 ;  /* 0x0000002320217223 */ /* 0x042fe40000000021 */
[C---:B------:R-:W-:Y:S02]  /*1d80*/  FFMA R25, R32.reuse, R39, R37 ;  /* 0x0000002720197223 */ /* 0x040fe40000000025 */
[----:B------:R-:W0:Y:S01]  /*1d90*/  LDS.128 R36, [R47+0xe0] ;  /* 0x0000e0002f247984 */ /* 0x000e220000000c00 */
[----:B------:R-:W-:-:S02]  /*1da0*/  FFMA R27, R32, R27, R26 ;  /* 0x0000001b201b7223 */ /* 0x000fc4000000001a */
[----:B------:R-:W-:Y:S02]  /*1db0*/  FFMA R29, R32, R31, R29 ;  /* 0x0000001f201d7223 */ /* 0x000fe4000000001d */
[----:B--2---:R-:W-:Y:S02]  /*1dc0*/  FFMA R20, R20, R28, R33 ;  /* 0x0000001c14147223 */ /* 0x004fe40000000021 */
[----:B------:R-:W1:Y:S01]  /*1dd0*/  LDS.128 R32, [R47+0x2e0] ;  /* 0x0002e0002f207984 */ /* 0x000e620000000c00 */
[C---:B---3--:R-:W-:Y:S02]  /*1de0*/  FFMA R12, R28.reuse, R12, R27 ;  /* 0x0000000c1c0c7223 */ /* 0x048fe4000000001b */
[C---:B----4-:R-:W-:Y:S02]  /*1df0*/  FFMA R8, R28.reuse, R8, R25 ;  /* 0x000000081c087223 */ /* 0x050fe40000000019 */
[----:B-----5:R-:W-:Y:S02]  /*1e00*/  FFMA R16, R28, R16, R29 ;  /* 0x000000101c107223 */ /* 0x020fe4000000001d */
[----:B------:R-:W2:Y:S01]  /*1e10*/  LDS.128 R28, [R47+0x6e0] ;  /* 0x0006e0002f1c7984 */ /* 0x000ea20000000c00 */
[----:B------:R-:W-:-:S02]  /*1e20*/  FFMA R21, R24, R21, R20 ;  /* 0x0000001518157223 */ /* 0x000fc40000000014 */
[C---:B------:R-:W-:Y:S02]  /*1e30*/  FFMA R9, R24.reuse, R9, R8 ;  /* 0x0000000918097223 */ /* 0x040fe40000000008 */
[C---:B------:R-:W-:Y:S02]  /*1e40*/  FFMA R13, R24.reuse, R13, R12 ;  /* 0x0000000d180d7223 */ /* 0x040fe4000000000c */
[----:B------:R-:W-:Y:S02]  /*1e50*/  FFMA R17, R24, R17, R16 ;  /* 0x0000001118117223 */ /* 0x000fe40000000010 */
[----:B------:R-:W3:Y:S01]  /*1e60*/  LDS.128 R24, [R47+0x4e0] ;  /* 0x0004e0002f187984 */ /* 0x000ee20000000c00 */
[C---:B------:R-:W-:Y:S02]  /*1e70*/  FFMA R21, R53.reuse, R22, R21 ;  /* 0x0000001635157223 */ /* 0x040fe40000000015 */
[----:B------:R-:W-:Y:S02]  /*1e80*/  FFMA R9, R53, R10, R9 ;  /* 0x0000000a35097223 */ /* 0x000fe40000000009 */
[----:B------:R-:W-:-:S02]  /*1e90*/  FFMA R21, R54, R23, R21 ;  /* 0x0000001736157223 */ /* 0x000fc40000000015 */
[----:B------:R-:W-:Y:S02]  /*1ea0*/  FFMA R11, R54, R11, R9 ;  /* 0x0000000b360b7223 */ /* 0x000fe40000000009 */
[C---:B------:R-:W-:Y:S02]  /*1eb0*/  FFMA R13, R53.reuse, R14, R13 ;  /* 0x0000000e350d7223 */ /* 0x040fe4000000000d */
[----:B------:R-:W-:Y:S02]  /*1ec0*/  FFMA R9, R53, R18, R17 ;  /* 0x0000001235097223 */ /* 0x000fe40000000011 */
[----:B0-----:R-:W-:Y:S01]  /*1ed0*/  FFMA R21, R36, R52, R21 ;  /* 0x0000003424157223 */ /* 0x001fe20000000015 */
[----:B------:R-:W0:Y:S01]  /*1ee0*/  LDS R53, [R48.X4+0x2d2c] ;  /* 0x002d2c0030357984 */ /* 0x000e220000004800 */
[----:B------:R-:W-:Y:S02]  /*1ef0*/  FFMA R9, R54, R19, R9 ;  /* 0x0000001336097223 */ /* 0x000fe40000000009 */
[----:B------:R-:W-:Y:S01]  /*1f00*/  FFMA R37, R50, R37, R21 ;  /* 0x0000002532257223 */ /* 0x000fe20000000015 */
[----:B------:R-:W-:Y:S01]  /*1f10*/  LDS.128 R16, [R47+0xf0] ;  /* 0x0000f0002f107984 */ /* 0x000fe20000000c00 */
[----:B-1----:R-:W-:-:S02]  /*1f20*/  FFMA R11, R52, R32, R11 ;  /* 0x00000020340b7223 */ /* 0x002fc4000000000b */
[----:B------:R-:W-:Y:S01]  /*1f30*/  FFMA R15, R54, R15, R13 ;  /* 0x0000000f360f7223 */ /* 0x000fe2000000000d */
[----:B------:R-:W1:Y:S01]  /*1f40*/  LDS R32, [R48.X4+0x2df0] ;  /* 0x002df00030207984 */ /* 0x000e620000004800 */
[----:B------:R-:W-:-:S03]  /*1f50*/  FFMA R33, R50, R33, R11 ;  /* 0x0000002132217223 */ /* 0x000fc6000000000b */
[----:B------:R-:W4:Y:S04]  /*1f60*/  LDS.128 R20, [R47+0x2f0] ;  /* 0x0002f0002f147984 */ /* 0x000f280000000c00 */
[----:B------:R-:W5:Y:S01]  /*1f70*/  LDS R36, [R48.X4+0x2eb4] ;  /* 0x002eb40030247984 */ /* 0x000f620000004800 */
[----:B--2---:R-:W-:-:S03]  /*1f80*/  FFMA R28, R52, R28, R9 ;  /* 0x0000001c341c7223 */ /* 0x004fc60000000009 */
[----:B------:R-:W2:Y:S01]  /*1f90*/  LDS.128 R8, [R47+0x4f0] ;  /* 0x0004f0002f087984 */ /* 0x000ea20000000c00 */
[----:B------:R-:W-:-:S03]  /*1fa0*/  FFMA R38, R51, R38, R37 ;  /* 0x0000002633267223 */ /* 0x000fc60000000025 */
[----:B------:R-:W-:Y:S01]  /*1fb0*/  LDS R54, [R48.X4+0x3c7c] ;  /* 0x003c7c0030367984 */ /* 0x000fe20000004800 */
[----:B---3--:R-:W-:-:S03]  /*1fc0*/  FFMA R24, R52, R24, R15 ;  /* 0x0000001834187223 */ /* 0x008fc6000000000f */
[----:B------:R-:W3:Y:S01]  /*1fd0*/  LDS.128 R12, [R47+0x6f0] ;  /* 0x0006f0002f0c7984 */ /* 0x000ee20000000c00 */
[C---:B------:R-:W-:Y:S02]  /*1fe0*/  FFMA R34, R51.reuse, R34, R33 ;  /* 0x0000002233227223 */ /* 0x040fe40000000021 */
[C---:B------:R-:W-:Y:S01]  /*1ff0*/  FFMA R24, R50.reuse, R25, R24 ;  /* 0x0000001932187223 */ /* 0x040fe20000000018 */
[----:B------:R-:W-:Y:S01]  /*2000*/  LDS R52, [R48.X4+0x3288] ;  /* 0x0032880030347984 */ /* 0x000fe20000004800 */
[----:B------:R-:W-:Y:S02]  /*2010*/  FFMA R28, R50, R29, R28 ;  /* 0x0000001d321c7223 */ /* 0x000fe4000000001c */
[C---:B------:R-:W-:Y:S01]  /*2020*/  FFMA R24, R51.reuse, R26, R24 ;  /* 0x0000001a33187223 */ /* 0x040fe20000000018 */
[----:B------:R-:W3:Y:S01]  /*2030*/  LDS R50, [R48.X4+0x2f78] ;  /* 0x002f780030327984 */ /* 0x000ee20000004800 */
[----:B------:R-:W-:Y:S02]  /*2040*/  FFMA R28, R51, R30, R28 ;  /* 0x0000001e331c7223 */ /* 0x000fe4000000001c */
[----:B0-----:R-:W-:-:S02]  /*2050*/  FFMA R39, R53, R39, R38 ;  /* 0x0000002735277223 */ /* 0x001fc40000000026 */
[C---:B------:R-:W-:Y:S02]  /*2060*/  FFMA R35, R53.reuse, R35, R34 ;  /* 0x0000002335237223 */ /* 0x040fe40000000022 */
[C---:B------:R-:W-:Y:S02]  /*2070*/  FFMA R27, R53.reuse, R27, R24 ;  /* 0x0000001b351b7223 */ /* 0x040fe40000000018 */
[----:B-1----:R-:W-:Y:S02]  /*2080*/  FFMA R16, R16, R32, R39 ;  /* 0x0000002010107223 */ /* 0x002fe40000000027 */
[----:B------:R-:W-:Y:S02]  /*2090*/  FFMA R31, R53, R31, R28 ;  /* 0x0000001f351f7223 */ /* 0x000fe4000000001c */
[----:B----4-:R-:W-:Y:S01]  /*20a0*/  FFMA R35, R32, R20, R35 ;  /* 0x0000001420237223 */ /* 0x010fe20000000023 */
[----:B------:R-:W-:Y:S04]  /*20b0*/  LDS R53, [R48.X4+0x3bb8] ;  /* 0x003bb80030357984 */ /* 0x000fe80000004800 */
[----:B------:R-:W0:Y:S01]  /*20c0*/  LDS R20, [R48.X4+0x303c] ;  /* 0x00303c0030147984 */ /* 0x000e220000004800 */
[----:B-----5:R-:W-:-:S02]  /*20d0*/  FFMA R51, R36, R17, R16 ;  /* 0x0000001124337223 */ /* 0x020fc40000000010 */
[----:B--2---:R-:W-:Y:S01]  /*20e0*/  FFMA R8, R32, R8, R27 ;  /* 0x0000000820087223 */ /* 0x004fe2000000001b */
[----:B------:R-:W-:Y:S01]  /*20f0*/  LDS R16, [R48.X4+0x3100] ;  /* 0x0031000030107984 */ /* 0x000fe20000004800 */
[----:B------:R-:W-:-:S03]  /*2100*/  FFMA R21, R36, R21, R35 ;  /* 0x0000001524157223 */ /* 0x000fc60000000023 */
[----:B------:R-:W1:Y:S01]  /*2110*/  LDS.128 R24, [R47+0x100] ;  /* 0x000100002f187984 */ /* 0x000e620000000c00 */
[----:B---3--:R-:W-:-:S03]  /*2120*/  FFMA R12, R32, R12, R31 ;  /* 0x0000000c200c7223 */ /* 0x008fc6000000001f */
[----:B------:R-:W-:Y:S01]  /*2130*/  LDS R17, [R48.X4+0x31c4] ;  /* 0x0031c40030117984 */ /* 0x000fe20000004800 */
[C---:B------:R-:W-:Y:S02]  /*2140*/  FFMA R9, R36.reuse, R9, R8 ;  /* 0x0000000924097223 */ /* 0x040fe40000000008 */
[----:B------:R-:W-:Y:S01]  /*2150*/  FFMA R13, R36, R13, R12 ;  /* 0x0000000d240d7223 */ /* 0x000fe2000000000c */
[----:B------:R-:W2:Y:S04]  /*2160*/  LDS.128 R32, [R47+0x500] ;  /* 0x000500002f207984 */ /* 0x000ea80000000c00 */
[----:B------:R-:W3:Y:S04]  /*2170*/  LDS.128 R28, [R47+0x300] ;  /* 0x000300002f1c7984 */ /* 0x000ee80000000c00 */
[----:B------:R-:W4:Y:S01]  /*2180*/  LDS.128 R36, [R47+0x700] ;  /* 0x000700002f247984 */ /* 0x000f220000000c00 */
[----:B------:R-:W-:-:S02]  /*2190*/  FFMA R18, R50, R18, R51 ;  /* 0x0000001232127223 */ /* 0x000fc40000000033 */
[C---:B------:R-:W-:Y:S01]  /*21a0*/  FFMA R9, R50.reuse, R10, R9 ;  /* 0x0000000a32097223 */ /* 0x040fe20000000009 */
[----:B------:R-:W-:Y:S01]  /*21b0*/  LDS R51, [R48.X4+0x3598] ;  /* 0x0035980030337984 */ /* 0x000fe20000004800 */
[C---:B------:R-:W-:Y:S02]  /*21c0*/  FFMA R21, R50.reuse, R22, R21 ;  /* 0x0000001632157223 */ /* 0x040fe40000000015 */
[----:B------:R-:W-:Y:S02]  /*21d0*/  FFMA R13, R50, R14, R13 ;  /* 0x0000000e320d7223 */ /* 0x000fe4000000000d */
[----:B------:R-:W-:Y:S01]  /*21e0*/  LDS R50, [R48.X4+0x34d4] ;  /* 0x0034d40030327984 */ /* 0x000fe20000004800 */
[C---:B0-----:R-:W-:Y:S02]  /*21f0*/  FFMA R19, R20.reuse, R19, R18 ;  /* 0x0000001314137223 */ /* 0x041fe40000000012 */
[C---:B------:R-:W-:Y:S02]  /*2200*/  FFMA R9, R20.reuse, R11, R9 ;  /* 0x0000000b14097223 */ /* 0x040fe40000000009 */
[----:B------:R-:W-:-:S02]  /*2210*/  FFMA R21, R20, R23, R21 ;  /* 0x0000001714157223 */ /* 0x000fc40000000015 */
[----:B------:R-:W-:Y:S02]  /*2220*/  FFMA R23, R20, R15, R13 ;  /* 0x0000000f14177223 */ /* 0x000fe4000000000d */
[----:B-1----:R-:W-:Y:S01]  /*2230*/  FFMA R18, R24, R16, R19 ;  /* 0x0000001018127223 */ /* 0x002fe20000000013 */
[----:B------:R-:W-:Y:S04]  /*2240*/  LDS.128 R12, [R47+0x310] ;  /* 0x000310002f0c7984 */ /* 0x000fe80000000c00 */
[----:B------:R-:W0:Y:S01]  /*2250*/  LDS R24, [R48.X4+0x334c] ;  /* 0x00334c0030187984 */ /* 0x000e220000004800 */
[----:B--2---:R-:W-:-:S03]  /*2260*/  FFMA R20, R16, R32, R9 ;  /* 0x0000002010147223 */ /* 0x004fc60000000009 */
[----:B------:R-:W1:Y:S01]  /*2270*/  LDS R32, [R48.X4+0x3410] ;  /* 0x0034100030207984 */ /* 0x000e620000004800 */
[----:B---3--:R-:W-:-:S03]  /*2280*/  FFMA R28, R16, R28, R21 ;  /* 0x0000001c101c7223 */ /* 0x008fc60000000015 */
[----:B------:R-:W2:Y:S01]  /*2290*/  LDS.128 R8, [R47+0x110] ;  /* 0x000110002f087984 */ /* 0x000ea20000000c00 */
[----:B----4-:R-:W-:Y:S02]  /*22a0*/  FFMA R36, R16, R36, R23 ;  /* 0x0000002410247223 */ /* 0x010fe40000000017 */
[C---:B------:R-:W-:Y:S02]  /*22b0*/  FFMA R25, R17.reuse, R25, R18 ;  /* 0x0000001911197223 */ /* 0x040fe40000000012 */
[C---:B------:R-:W-:Y:S02]  /*22c0*/  FFMA R29, R17.reuse, R29, R28 ;  /* 0x0000001d111d7223 */ /* 0x040fe4000000001c */
[C---:B------:R-:W-:Y:S02]  /*22d0*/  FFMA R33, R17.reuse, R33, R20 ;  /* 0x0000002111217223 */ /* 0x040fe40000000014 */
[----:B------:R-:W-:Y:S01]  /*22e0*/  FFMA R37, R17, R37, R36 ;  /* 0x0000002511257223 */ /* 0x000fe20000000024 */
[----:B------:R-:W3:Y:S04]  /*22f0*/  LDS.128 R20, [R47+0x510] ;  /* 0x000510002f147984 */ /* 0x000ee80000000c00 */
[----:B------:R-:W4:Y:S01]  /*2300*/  LDS.128 R16, [R47+0x710] ;  /* 0x000710002f107984 */ /* 0x000f220000000c00 */
[----:B------:R-:W-:-:S02]  /*2310*/  FFMA R25, R52, R26, R25 ;  /* 0x0000001a34197223 */ /* 0x000fc40000000019 */
[C---:B------:R-:W-:Y:S02]  /*2320*/  FFMA R29, R52.reuse, R30, R29 ;  /* 0x0000001e341d7223 */ /* 0x040fe4000000001d */
[C---:B------:R-:W-:Y:S02]  /*2330*/  FFMA R33, R52.reuse, R34, R33 ;  /* 0x0000002234217223 */ /* 0x040fe40000000021 */
[----:B------:R-:W-:Y:S02]  /*2340*/  FFMA R37, R52, R38, R37 ;  /* 0x0000002634257223 */ /* 0x000fe40000000025 */
[----:B------:R-:W-:Y:S01]  /*2350*/  LDS R52, [R48.X4+0x3d40] ;  /* 0x003d400030347984 */ /* 0x000fe20000004800 */
[C---:B0-----:R-:W-:Y:S02]  /*2360*/  FFMA R25, R24.reuse, R27, R25 ;  /* 0x0000001b18197223 */ /* 0x041fe40000000019 */
[C---:B------:R-:W-:Y:S02]  /*2370*/  FFMA R29, R24.reuse, R31, R29 ;  /* 0x0000001f181d7223 */ /* 0x040fe4000000001d */
[----:B------:R-:W-:-:S02]  /*2380*/  FFMA R35, R24, R35, R33 ;  /* 0x0000002318237223 */ /* 0x000fc40000000021 */
[----:B-1----:R-:W-:Y:S02]  /*2390*/  FFMA R29, R32, R12, R29 ;  /* 0x0000000c201d7223 */ /* 0x002fe4000000001d */
[----:B------:R-:W-:Y:S02]  /*23a0*/  FFMA R39, R24, R39, R37 ;  /* 0x0000002718277223 */ /* 0x000fe40000000025 */
[----:B--2---:R-:W-:Y:S02]  /*23b0*/  FFMA R25, R8, R32, R25 ;  /* 0x0000002008197223 */ /* 0x004fe40000000019 */
[----:B------:R-:W0:Y:S01]  /*23c0*/  LDS R8, [R48.X4+0x365c] ;  /* 0x00365c0030087984 */ /* 0x000e220000004800 */
[C---:B------:R-:W-:Y:S02]  /*23d0*/  FFMA R13, R50.reuse, R13, R29 ;  /* 0x0000000d320d7223 */ /* 0x040fe4000000001d */
[----:B------:R-:W-:Y:S01]  /*23e0*/  FFMA R12, R50, R9, R25 ;  /* 0x00000009320c7223 */ /* 0x000fe20000000019 */
[----:B------:R-:W-:Y:S04]  /*23f0*/  LDS.128 R28, [R47+0x120] ;  /* 0x000120002f1c7984 */ /* 0x000fe80000000c00 */
[----:B------:R-:W1:Y:S01]  /*2400*/  LDS R9, [R48.X4+0x3720] ;  /* 0x0037200030097984 */ /* 0x000e620000004800 */
[----:B---3--:R-:W-:-:S03]  /*2410*/  FFMA R20, R32, R20, R35 ;  /* 0x0000001420147223 */ /* 0x008fc60000000023 */
[----:B------:R-:W2:Y:S01]  /*2420*/  LDS.128 R24, [R47+0x320] ;  /* 0x000320002f187984 */ /* 0x000ea20000000c00 */
[----:B----4-:R-:W-:-:S03]  /*2430*/  FFMA R16, R32, R16, R39 ;  /* 0x0000001020107223 */ /* 0x010fc60000000027 */
[----:B------:R-:W3:Y:S04]  /*2440*/  LDS.128 R36, [R47+0x520] ;  /* 0x000520002f247984 */ /* 0x000ee80000000c00 */
[----:B------:R-:W4:Y:S01]  /*2450*/  LDS.128 R32, [R47+0x720] ;  /* 0x000720002f207984 */ /* 0x000f220000000c00 */
[----:B------:R-:W-:-:S03]  /*2460*/  FFMA R10, R51, R10, R12 ;  /* 0x0000000a330a7223 */ /* 0x000fc6000000000c */
[----:B------:R-:W5:Y:S01]  /*2470*/  LDS R12, [R48.X4+0x37e4] ;  /* 0x0037e400300c7984 */ /* 0x000f620000004800 */
[C---:B------:R-:W-:Y:S02]  /*2480*/  FFMA R20, R50.reuse, R21, R20 ;  /* 0x0000001532147223 */ /* 0x040fe40000000014 */
[----:B------:R-:W-:Y:S02]  /*2490*/  FFMA R16, R50, R17, R16 ;  /* 0x0000001132107223 */ /* 0x000fe40000000010 */
[C---:B------:R-:W-:Y:S01]  /*24a0*/  FFMA R14, R51.reuse, R14, R13 ;  /* 0x0000000e330e7223 */ /* 0x040fe2000000000d */
[----:B------:R-:W5:Y:S01]  /*24b0*/  LDS R50, [R48.X4+0x38a8] ;  /* 0x0038a80030327984 */ /* 0x000f620000004800 */
[C---:B------:R-:W-:Y:S02]  /*24c0*/  FFMA R20, R51.reuse, R22, R20 ;  /* 0x0000001633147223 */ /* 0x040fe40000000014 */
[----:B------:R-:W-:Y:S02]  /*24d0*/  FFMA R16, R51, R18, R16 ;  /* 0x0000001233107223 */ /* 0x000fe40000000010 */
[----:B------:R-:W-:Y:S01]  /*24e0*/  LDS R51, [R48.X4+0x3ec8] ;  /* 0x003ec80030337984 */ /* 0x000fe20000004800 */
[----:B0-----:R-:W-:-:S02]  /*24f0*/  FFMA R14, R8, R15, R14 ;  /* 0x0000000f080e7223 */ /* 0x001fc4000000000e */
[C---:B------:R-:W-:Y:S02]  /*2500*/  FFMA R10, R8.reuse, R11, R10 ;  /* 0x0000000b080a7223 */ /* 0x040fe4000000000a */
[C---:B------:R-:W-:Y:S02]  /*2510*/  FFMA R20, R8.reuse, R23, R20 ;  /* 0x0000001708147223 */ /* 0x040fe40000000014 */
[----:B------:R-:W-:Y:S02]  /*2520*/  FFMA R16, R8, R19, R16 ;  /* 0x0000001308107223 */ /* 0x000fe40000000010 */
[----:B-1----:R-:W-:Y:S02]  /*2530*/  FFMA R10, R28, R9, R10 ;  /* 0x000000091c0a7223 */ /* 0x002fe4000000000a */
[----:B------:R-:W-:Y:S01]  /*2540*/  LDS R28, [R48.X4+0x3a30] ;  /* 0x003a3000301c7984 */ /* 0x000fe20000004800 */
[----:B--2---:R-:W-:-:S03]  /*2550*/  FFMA R14, R9, R24, R14 ;  /* 0x00000018090e7223 */ /* 0x004fc6000000000e */
[----:B------:R-:W0:Y:S01]  /*2560*/  LDS R24, [R48.X4+0x396c] ;  /* 0x00396c0030187984 */ /* 0x000e220000004800 */
[C---:B---3--:R-:W-:Y:S02]  /*2570*/  FFMA R20, R9.reuse, R36, R20 ;  /* 0x0000002409147223 */ /* 0x048fe40000000014 */
[----:B----4-:R-:W-:Y:S02]  /*2580*/  FFMA R16, R9, R32, R16 ;  /* 0x0000002009107223 */ /* 0x010fe40000000010 */
[----:B------:R-:W-:Y:S01]  /*2590*/  LDS R32, [R48.X4+0x3af4] ;  /* 0x003af40030207984 */ /* 0x000fe20000004800 */
[C---:B-----5:R-:W-:Y:S02]  /*25a0*/  FFMA R29, R12.reuse, R29, R10 ;  /* 0x0000001d0c1d7223 */ /* 0x060fe4000000000a */
[C---:B------:R-:W-:Y:S01]  /*25b0*/  FFMA R25, R12.reuse, R25, R14 ;  /* 0x000000190c197223 */ /* 0x040fe2000000000e */
[----:B------:R-:W1:Y:S01]  /*25c0*/  LDS.128 R8, [R47+0x130] ;  /* 0x000130002f087984 */ /* 0x000e620000000c00 */
[----:B------:R-:W-:-:S02]  /*25d0*/  FFMA R37, R12, R37, R20 ;  /* 0x000000250c257223 */ /* 0x000fc40000000014 */
[----:B------:R-:W-:Y:S01]  /*25e0*/  FFMA R33, R12, R33, R16 ;  /* 0x000000210c217223 */ /* 0x000fe20000000010 */
[----:B------:R-:W2:Y:S04]  /*25f0*/  LDS.128 R20, [R47+0x330] ;  /* 0x000330002f147984 */ /* 0x000ea80000000c00 */
        /* <DEDUP_REMOVED lines=10> */
[----:B------:R-:W-:Y:S02]  /*26a0*/  FFMA R33, R24, R35, R33 ;  /* 0x0000002318217223 */ /* 0x000fe40000000021 */
[----:B------:R-:W0:Y:S01]  /*26b0*/  LDS.128 R24, [R47+0x140] ;  /* 0x000140002f187984 */ /* 0x000e220000000c00 */
[----:B-1----:R-:W-:Y:S02]  /*26c0*/  FFMA R8, R8, R28, R29 ;  /* 0x0000001c08087223 */ /* 0x002fe4000000001d */
[C---:B--2---:R-:W-:Y:S02]  /*26d0*/  FFMA R20, R28.reuse, R20, R31 ;  /* 0x000000141c147223 */ /* 0x044fe4000000001f */
[C---:B---3--:R-:W-:Y:S02]  /*26e0*/  FFMA R16, R28.reuse, R16, R37 ;  /* 0x000000101c107223 */ /* 0x048fe40000000025 */
[----:B----4-:R-:W-:Y:S01]  /*26f0*/  FFMA R12, R28, R12, R33 ;  /* 0x0000000c1c0c7223 */ /* 0x010fe20000000021 */
[----:B------:R-:W-:Y:S04]  /*2700*/  LDS.128 R36, [R47+0x540] ;  /* 0x000540002f247984 */ /* 0x000fe80000000c00 */
[----:B------:R-:W1:Y:S01]  /*2710*/  LDS.128 R28, [R47+0x340] ;  /* 0x000340002f1c7984 */ /* 0x000e620000000c00 */
[----:B------:R-:W-:-:S02]  /*2720*/  FFMA R9, R32, R9, R8 ;  /* 0x0000000920097223 */ /* 0x000fc40000000008 */
[C---:B------:R-:W-:Y:S02]  /*2730*/  FFMA R21, R32.reuse, R21, R20 ;  /* 0x0000001520157223 */ /* 0x040fe40000000014 */
[C---:B------:R-:W-:Y:S02]  /*2740*/  FFMA R17, R32.reuse, R17, R16 ;  /* 0x0000001120117223 */ /* 0x040fe40000000010 */
[----:B------:R-:W-:Y:S02]  /*2750*/  FFMA R13, R32, R13, R12 ;  /* 0x0000000d200d7223 */ /* 0x000fe4000000000c */
[----:B------:R-:W2:Y:S01]  /*2760*/  LDS.128 R32, [R47+0x740] ;  /* 0x000740002f207984 */ /* 0x000ea20000000c00 */
[C---:B------:R-:W-:Y:S02]  /*2770*/  FFMA R9, R53.reuse, R10, R9 ;  /* 0x0000000a35097223 */ /* 0x040fe40000000009 */
[----:B------:R-:W-:Y:S02]  /*2780*/  FFMA R21, R53, R22, R21 ;  /* 0x0000001635157223 */ /* 0x000fe40000000015 */
[----:B------:R-:W-:-:S02]  /*2790*/  FFMA R9, R54, R11, R9 ;  /* 0x0000000b36097223 */ /* 0x000fc40000000009 */
[C---:B------:R-:W-:Y:S02]  /*27a0*/  FFMA R17, R53.reuse, R18, R17 ;  /* 0x0000001235117223 */ /* 0x040fe40000000011 */
[----:B------:R-:W-:Y:S02]  /*27b0*/  FFMA R21, R54, R23, R21 ;  /* 0x0000001736157223 */ /* 0x000fe40000000015 */
[----:B------:R-:W-:Y:S02]  /*27c0*/  FFMA R13, R53, R14, R13 ;  /* 0x0000000e350d7223 */ /* 0x000fe4000000000d */
[----:B0-----:R-:W-:Y:S01]  /*27d0*/  FFMA R9, R24, R52, R9 ;  /* 0x0000003418097223 */ /* 0x001fe20000000009 */
[----:B------:R-:W-:Y:S01]  /*27e0*/  LDS R53, [R48.X4+0x5128] ;  /* 0x0051280030357984 */ /* 0x000fe20000004800 */
[----:B------:R-:W-:-:S03]  /*27f0*/  FFMA R19, R54, R19, R17 ;  /* 0x0000001336137223 */ /* 0x000fc60000000011 */
[----:B------:R-:W0:Y:S01]  /*2800*/  LDS R24, [R48.X4+0x3f8c] ;  /* 0x003f8c0030187984 */ /* 0x000e220000004800 */
[----:B------:R-:W-:Y:S02]  /*2810*/  FFMA R17, R54, R15, R13 ;  /* 0x0000000f36117223 */ /* 0x000fe4000000000d */
[----:B------:R-:W-:Y:S01]  /*2820*/  FFMA R25, R50, R25, R9 ;  /* 0x0000001932197223 */ /* 0x000fe20000000009 */
[----:B------:R-:W-:Y:S04]  /*2830*/  LDS.128 R12, [R47+0x150] ;  /* 0x000150002f0c7984 */ /* 0x000fe80000000c00 */
[----:B------:R-:W-:Y:S01]  /*2840*/  LDS.128 R8, [R47+0x350] ;  /* 0x000350002f087984 */ /* 0x000fe20000000c00 */
[----:B-1----:R-:W-:-:S03]  /*2850*/  FFMA R21, R52, R28, R21 ;  /* 0x0000001c34157223 */ /* 0x002fc60000000015 */
[----:B------:R-:W-:Y:S01]  /*2860*/  LDS R54, [R48.X4+0x4fa0] ;  /* 0x004fa00030367984 */ /* 0x000fe20000004800 */
[C---:B------:R-:W-:Y:S02]  /*2870*/  FFMA R26, R51.reuse, R26, R25 ;  /* 0x0000001a331a7223 */ /* 0x040fe40000000019 */
[----:B------:R-:W-:Y:S01]  /*2880*/  FFMA R21, R50, R29, R21 ;  /* 0x0000001d32157223 */ /* 0x000fe20000000015 */
[----:B------:R-:W1:Y:S01]  /*2890*/  LDS R28, [R48.X4+0x4050] ;  /* 0x00405000301c7984 */ /* 0x000e620000004800 */
[C---:B------:R-:W-:Y:S02]  /*28a0*/  FFMA R25, R52.reuse, R36, R19 ;  /* 0x0000002434197223 */ /* 0x040fe40000000013 */
[----:B--2---:R-:W-:Y:S01]  /*28b0*/  FFMA R32, R52, R32, R17 ;  /* 0x0000002034207223 */ /* 0x004fe20000000011 */
[----:B------:R-:W2:Y:S01]  /*28c0*/  LDS R36, [R48.X4+0x4114] ;  /* 0x0041140030247984 */ /* 0x000ea20000004800 */
[----:B------:R-:W-:-:S03]  /*28d0*/  FFMA R30, R51, R30, R21 ;  /* 0x0000001e331e7223 */ /* 0x000fc60000000015 */
[----:B------:R-:W3:Y:S04]  /*28e0*/  LDS.128 R16, [R47+0x550] ;  /* 0x000550002f107984 */ /* 0x000ee80000000c00 */
[----:B------:R-:W4:Y:S01]  /*28f0*/  LDS.128 R20, [R47+0x750] ;  /* 0x000750002f147984 */ /* 0x000f220000000c00 */
[C---:B------:R-:W-:Y:S02]  /*2900*/  FFMA R25, R50.reuse, R37, R25 ;  /* 0x0000002532197223 */ /* 0x040fe40000000019 */
[----:B------:R-:W-:Y:S01]  /*2910*/  FFMA R32, R50, R33, R32 ;  /* 0x0000002132207223 */ /* 0x000fe20000000020 */
[----:B------:R-:W-:Y:S01]  /*2920*/  LDS R52, [R48.X4+0x44e8] ;  /* 0x0044e80030347984 */ /* 0x000fe20000004800 */
[----:B------:R-:W-:-:S03]  /*2930*/  FFMA R25, R51, R38, R25 ;  /* 0x0000002633197223 */ /* 0x000fc60000000019 */
[----:B------:R-:W5:Y:S01]  /*2940*/  LDS R50, [R48.X4+0x41d8] ;  /* 0x0041d80030327984 */ /* 0x000f620000004800 */
[C---:B0-----:R-:W-:Y:S02]  /*2950*/  FFMA R31, R24.reuse, R31, R30 ;  /* 0x0000001f181f7223 */ /* 0x041fe4000000001e */
[C---:B------:R-:W-:Y:S02]  /*2960*/  FFMA R27, R24.reuse, R27, R26 ;  /* 0x0000001b181b7223 */ /* 0x040fe4000000001a */
[----:B------:R-:W-:Y:S02]  /*2970*/  FFMA R32, R51, R34, R32 ;  /* 0x0000002233207223 */ /* 0x000fe40000000020 */
[C---:B------:R-:W-:Y:S02]  /*2980*/  FFMA R25, R24.reuse, R39, R25 ;  /* 0x0000002718197223 */ /* 0x040fe40000000019 */
[----:B------:R-:W-:Y:S02]  /*2990*/  FFMA R35, R24, R35, R32 ;  /* 0x0000002318237223 */ /* 0x000fe40000000020 */
[----:B-1----:R-:W-:-:S02]  /*29a0*/  FFMA R31, R28, R8, R31 ;  /* 0x000000081c1f7223 */ /* 0x002fc4000000001f */
[----:B------:R-:W0:Y:S01]  /*29b0*/  LDS R8, [R48.X4+0x429c] ;  /* 0x00429c0030087984 */ /* 0x000e220000004800 */
[----:B------:R-:W-:Y:S02]  /*29c0*/  FFMA R12, R12, R28, R27 ;  /* 0x0000001c0c0c7223 */ /* 0x000fe4000000001b */
[----:B--2---:R-:W-:Y:S02]  /*29d0*/  FFMA R9, R36, R9, R31 ;  /* 0x0000000924097223 */ /* 0x004fe4000000001f */
[C---:B---3--:R-:W-:Y:S02]  /*29e0*/  FFMA R51, R28.reuse, R16, R25 ;  /* 0x000000101c337223 */ /* 0x048fe40000000019 */
[----:B------:R-:W-:Y:S01]  /*29f0*/  LDS R16, [R48.X4+0x4360] ;  /* 0x0043600030107984 */ /* 0x000fe20000004800 */
[----:B----4-:R-:W-:-:S03]  /*2a00*/  FFMA R20, R28, R20, R35 ;  /* 0x000000141c147223 */ /* 0x010fc60000000023 */
[----:B------:R-:W1:Y:S01]  /*2a10*/  LDS.128 R24, [R47+0x160] ;  /* 0x000160002f187984 */ /* 0x000e620000000c00 */
[----:B------:R-:W-:-:S03]  /*2a20*/  FFMA R13, R36, R13, R12 ;  /* 0x0000000d240d7223 */ /* 0x000fc6000000000c */
[----:B------:R-:W2:Y:S01]  /*2a30*/  LDS.128 R28, [R47+0x560] ;  /* 0x000560002f1c7984 */ /* 0x000ea20000000c00 */
[C---:B------:R-:W-:Y:S02]  /*2a40*/  FFMA R51, R36.reuse, R17, R51 ;  /* 0x0000001124337223 */ /* 0x040fe40000000033 */
[----:B------:R-:W-:Y:S01]  /*2a50*/  FFMA R21, R36, R21, R20 ;  /* 0x0000001524157223 */ /* 0x000fe20000000014 */
[----:B------:R-:W3:Y:S04]  /*2a60*/  LDS.128 R32, [R47+0x360] ;  /* 0x000360002f207984 */ /* 0x000ee80000000c00 */
[----:B------:R-:W4:Y:S04]  /*2a70*/  LDS.128 R36, [R47+0x760] ;  /* 0x000760002f247984 */ /* 0x000f280000000c00 */
[----:B------:R-:W4:Y:S01]  /*2a80*/  LDS R17, [R48.X4+0x4424] ;  /* 0x0044240030117984 */ /* 0x000f220000004800 */
[----:B-----5:R-:W-:-:S02]  /*2a90*/  FFMA R13, R50, R14, R13 ;  /* 0x0000000e320d7223 */ /* 0x020fc4000000000d */
[C---:B------:R-:W-:Y:S02]  /*2aa0*/  FFMA R18, R50.reuse, R18, R51 ;  /* 0x0000001232127223 */ /* 0x040fe40000000033 */
[C---:B------:R-:W-:Y:S01]  /*2ab0*/  FFMA R9, R50.reuse, R10, R9 ;  /* 0x0000000a32097223 */ /* 0x040fe20000000009 */
[----:B------:R-:W-:Y:S01]  /*2ac0*/  LDS R51, [R48.X4+0x47f8] ;  /* 0x0047f80030337984 */ /* 0x000fe20000004800 */
[----:B------:R-:W-:-:S03]  /*2ad0*/  FFMA R21, R50, R22, R21 ;  /* 0x0000001632157223 */ /* 0x000fc60000000015 */
[----:B------:R-:W-:Y:S01]  /*2ae0*/  LDS R50, [R48.X4+0x4734] ;  /* 0x0047340030327984 */ /* 0x000fe20000004800 */
[C---:B0-----:R-:W-:Y:S02]  /*2af0*/  FFMA R13, R8.reuse, R15, R13 ;  /* 0x0000000f080d7223 */ /* 0x041fe4000000000d */
[C---:B------:R-:W-:Y:S02]  /*2b00*/  FFMA R19, R8.reuse, R19, R18 ;  /* 0x0000001308137223 */ /* 0x040fe40000000012 */
[C---:B------:R-:W-:Y:S02]  /*2b10*/  FFMA R9, R8.reuse, R11, R9 ;  /* 0x0000000b08097223 */ /* 0x040fe40000000009 */
[----:B------:R-:W-:Y:S02]  /*2b20*/  FFMA R21, R8, R23, R21 ;  /* 0x0000001708157223 */ /* 0x000fe40000000015 */
[----:B-1----:R-:W-:Y:S02]  /*2b30*/  FFMA R18, R24, R16, R13 ;  /* 0x0000001018127223 */ /* 0x002fe4000000000d */
[----:B------:R-:W0:Y:S01]  /*2b40*/  LDS R24, [R48.X4+0x45ac] ;  /* 0x0045ac0030187984 */ /* 0x000e220000004800 */
[----:B--2---:R-:W-:-:S03]  /*2b50*/  FFMA R20, R16, R28, R19 ;  /* 0x0000001c10147223 */ /* 0x004fc60000000013 */
[----:B------:R-:W-:Y:S01]  /*2b60*/  LDS R28, [R48.X4+0x4670] ;  /* 0x00467000301c7984 */ /* 0x000fe20000004800 */
[----:B---3--:R-:W-:-:S03]  /*2b70*/  FFMA R32, R16, R32, R9 ;  /* 0x0000002010207223 */ /* 0x008fc60000000009 */
[----:B------:R-:W1:Y:S01]  /*2b80*/  LDS.128 R12, [R47+0x170] ;  /* 0x000170002f0c7984 */ /* 0x000e620000000c00 */
[----:B----4-:R-:W-:-:S03]  /*2b90*/  FFMA R36, R16, R36, R21 ;  /* 0x0000002410247223 */ /* 0x010fc60000000015 */
[----:B------:R-:W2:Y:S01]  /*2ba0*/  LDS.128 R8, [R47+0x370] ;  /* 0x000370002f087984 */ /* 0x000ea20000000c00 */
        /* <DEDUP_REMOVED lines=8> */
[----:B------:R-:W-:Y:S02]  /*2c30*/  FFMA R29, R52, R30, R29 ;  /* 0x0000001e341d7223 */ /* 0x000fe4000000001d */
[C---:B0-----:R-:W-:Y:S02]  /*2c40*/  FFMA R25, R24.reuse, R27, R25 ;  /* 0x0000001b18197223 */ /* 0x041fe40000000019 */
[C---:B------:R-:W-:Y:S02]  /*2c50*/  FFMA R33, R24.reuse, R35, R33 ;  /* 0x0000002318217223 */ /* 0x040fe40000000021 */
[----:B------:R-:W-:Y:S02]  /*2c60*/  FFMA R31, R24, R31, R29 ;  /* 0x0000001f181f7223 */ /* 0x000fe4000000001d */
[----:B------:R-:W-:-:S02]  /*2c70*/  FFMA R29, R52, R38, R37 ;  /* 0x00000026341d7223 */ /* 0x000fc40000000025 */
[----:B-1----:R-:W-:Y:S01]  /*2c80*/  FFMA R25, R12, R28, R25 ;  /* 0x0000001c0c197223 */ /* 0x002fe20000000019 */
[----:B------:R-:W-:Y:S01]  /*2c90*/  LDS R52, [R48.X4+0x4edc] ;  /* 0x004edc0030347984 */ /* 0x000fe20000004800 */
[----:B------:R-:W-:Y:S02]  /*2ca0*/  FFMA R29, R24, R39, R29 ;  /* 0x00000027181d7223 */ /* 0x000fe4000000001d */
[----:B--2---:R-:W-:Y:S01]  /*2cb0*/  FFMA R8, R28, R8, R33 ;  /* 0x000000081c087223 */ /* 0x004fe20000000021 */
        /* <DEDUP_REMOVED lines=8> */
[----:B------:R-:W3:Y:S01]  /*2d40*/  LDS.128 R32, [R47+0x580] ;  /* 0x000580002f207984 */ /* 0x000ee20000000c00 */
[----:B------:R-:W-:-:S03]  /*2d50*/  FFMA R10, R51, R10, R8 ;  /* 0x0000000a330a7223 */ /* 0x000fc60000000008 */
[----:B------:R-:W4:Y:S04]  /*2d60*/  LDS.128 R28, [R47+0x780] ;  /* 0x000780002f1c7984 */ /* 0x000f280000000c00 */
[----:B------:R-:W5:Y:S01]  /*2d70*/  LDS R8, [R48.X4+0x4a44] ;  /* 0x004a440030087984 */ /* 0x000f620000004800 */
[C---:B------:R-:W-:Y:S02]  /*2d80*/  FFMA R16, R50.reuse, R17, R16 ;  /* 0x0000001132107223 */ /* 0x040fe40000000010 */
[----:B------:R-:W-:Y:S02]  /*2d90*/  FFMA R20, R50, R21, R20 ;  /* 0x0000001532147223 */ /* 0x000fe40000000014 */
[C---:B------:R-:W-:Y:S01]  /*2da0*/  FFMA R14, R51.reuse, R14, R13 ;  /* 0x0000000e330e7223 */ /* 0x040fe2000000000d */
[----:B------:R-:W5:Y:S01]  /*2db0*/  LDS R50, [R48.X4+0x4b08] ;  /* 0x004b080030327984 */ /* 0x000f620000004800 */
[----:B------:R-:W-:-:S02]  /*2dc0*/  FFMA R16, R51, R18, R16 ;  /* 0x0000001233107223 */ /* 0x000fc40000000010 */
[----:B------:R-:W-:Y:S02]  /*2dd0*/  FFMA R20, R51, R22, R20 ;  /* 0x0000001633147223 */ /* 0x000fe40000000014 */
[C---:B0-----:R-:W-:Y:S02]  /*2de0*/  FFMA R14, R12.reuse, R15, R14 ;  /* 0x0000000f0c0e7223 */ /* 0x041fe4000000000e */
[C---:B------:R-:W-:Y:S02]  /*2df0*/  FFMA R10, R12.reuse, R11, R10 ;  /* 0x0000000b0c0a7223 */ /* 0x040fe4000000000a */
[C---:B------:R-:W-:Y:S02]  /*2e00*/  FFMA R16, R12.reuse, R19, R16 ;  /* 0x000000130c107223 */ /* 0x040fe40000000010 */
[----:B------:R-:W-:Y:S02]  /*2e10*/  FFMA R20, R12, R23, R20 ;  /* 0x000000170c147223 */ /* 0x000fe40000000014 */
[----:B-1----:R-:W-:-:S02]  /*2e20*/  FFMA R14, R24, R9, R14 ;  /* 0x00000009180e7223 */ /* 0x002fc4000000000e */
[----:B------:R-:W0:Y:S01]  /*2e30*/  LDS R24, [R48.X4+0x4bcc] ;  /* 0x004bcc0030187984 */ /* 0x000e220000004800 */
[C---:B--2---:R-:W-:Y:S02]  /*2e40*/  FFMA R10, R9.reuse, R36, R10 ;  /* 0x00000024090a7223 */ /* 0x044fe4000000000a */
[C---:B---3--:R-:W-:Y:S02]  /*2e50*/  FFMA R51, R9.reuse, R32, R16 ;  /* 0x0000002009337223 */ /* 0x048fe40000000010 */
[----:B------:R-:W-:Y:S01]  /*2e60*/  LDS R32, [R48.X4+0x4c90] ;  /* 0x004c900030207984 */ /* 0x000fe20000004800 */
[----:B----4-:R-:W-:-:S03]  /*2e70*/  FFMA R28, R9, R28, R20 ;  /* 0x0000001c091c7223 */ /* 0x010fc60000000014 */
[----:B------:R-:W1:Y:S01]  /*2e80*/  LDS.128 R20, [R47+0x190] ;  /* 0x000190002f147984 */ /* 0x000e620000000c00 */
[C---:B-----5:R-:W-:Y:S02]  /*2e90*/  FFMA R25, R8.reuse, R25, R14 ;  /* 0x0000001908197223 */ /* 0x060fe4000000000e */
[C---:B------:R-:W-:Y:S01]  /*2ea0*/  FFMA R37, R8.reuse, R37, R10 ;  /* 0x0000002508257223 */ /* 0x040fe2000000000a */
[----:B------:R-:W2:Y:S01]  /*2eb0*/  LDS.128 R12, [R47+0x590] ;  /* 0x000590002f0c7984 */ /* 0x000ea20000000c00 */
[C---:B------:R-:W-:Y:S02]  /*2ec0*/  FFMA R51, R8.reuse, R33, R51 ;  /* 0x0000002108337223 */ /* 0x040fe40000000033 */
[----:B------:R-:W-:Y:S01]  /*2ed0*/  FFMA R29, R8, R29, R28 ;  /* 0x0000001d081d7223 */ /* 0x000fe2000000001c */
[----:B------:R-:W3:Y:S04]  /*2ee0*/  LDS.128 R16, [R47+0x390] ;  /* 0x000390002f107984 */ /* 0x000ee80000000c00 */
[----:B------:R-:W4:Y:S04]  /*2ef0*/  LDS.128 R8, [R47+0x790] ;  /* 0x000790002f087984 */ /* 0x000f280000000c00 */
[----:B------:R-:W5:Y:S01]  /*2f00*/  LDS R33, [R48.X4+0x4d54] ;  /* 0x004d540030217984 */ /* 0x000f620000004800 */
[----:B------:R-:W-:-:S03]  /*2f10*/  FFMA R34, R50, R34, R51 ;  /* 0x0000002232227223 */ /* 0x000fc60000000033 */
[----:B------:R-:W5:Y:S01]  /*2f20*/  LDS R51, [R48.X4+0x4e18] ;  /* 0x004e180030337984 */ /* 0x000f620000004800 */
[C---:B------:R-:W-:Y:S02]  /*2f30*/  FFMA R25, R50.reuse, R26, R25 ;  /* 0x0000001a32197223 */ /* 0x040fe40000000019 */
[C---:B------:R-:W-:Y:S02]  /*2f40*/  FFMA R38, R50.reuse, R38, R37 ;  /* 0x0000002632267223 */ /* 0x040fe40000000025 */
[----:B------:R-:W-:Y:S02]  /*2f50*/  FFMA R30, R50, R30, R29 ;  /* 0x0000001e321e7223 */ /* 0x000fe4000000001d */
[C---:B0-----:R-:W-:Y:S01]  /*2f60*/  FFMA R29, R24.reuse, R35, R34 ;  /* 0x00000023181d7223 */ /* 0x041fe20000000022 */
[----:B------:R-:W-:Y:S01]  /*2f70*/  LDS R50, [R48.X4+0x5064] ;  /* 0x0050640030327984 */ /* 0x000fe20000004800 */
[C---:B------:R-:W-:Y:S02]  /*2f80*/  FFMA R37, R24.reuse, R27, R25 ;  /* 0x0000001b18257223 */ /* 0x040fe40000000019 */
[----:B------:R-:W-:-:S02]  /*2f90*/  FFMA R39, R24, R39, R38 ;  /* 0x0000002718277223 */ /* 0x000fc40000000026 */
[----:B------:R-:W-:Y:S02]  /*2fa0*/  FFMA R35, R24, R31, R30 ;  /* 0x0000001f18237223 */ /* 0x000fe4000000001e */
[----:B------:R-:W0:Y:S01]  /*2fb0*/  LDS.128 R24, [R47+0x1a0] ;  /* 0x0001a0002f187984 */ /* 0x000e220000000c00 */
[----:B-1----:R-:W-:Y:S02]  /*2fc0*/  FFMA R20, R20, R32, R37 ;  /* 0x0000002014147223 */ /* 0x002fe40000000025 */
[C---:B--2---:R-:W-:Y:S02]  /*2fd0*/  FFMA R12, R32.reuse, R12, R29 ;  /* 0x0000000c200c7223 */ /* 0x044fe4000000001d */
[----:B------:R-:W1:Y:S01]  /*2fe0*/  LDS.128 R28, [R47+0x3a0] ;  /* 0x0003a0002f1c7984 */ /* 0x000e620000000c00 */
[----:B---3--:R-:W-:-:S03]  /*2ff0*/  FFMA R16, R32, R16, R39 ;  /* 0x0000001020107223 */ /* 0x008fc60000000027 */
[----:B------:R-:W2:Y:S01]  /*3000*/  LDS.128 R36, [R47+0x7a0] ;  /* 0x0007a0002f247984 */ /* 0x000ea20000000c00 */
[----:B----4-:R-:W-:Y:S02]  /*3010*/  FFMA R8, R32, R8, R35 ;  /* 0x0000000820087223 */ /* 0x010fe40000000023 */
[C---:B-----5:R-:W-:Y:S02]  /*3020*/  FFMA R21, R33.reuse, R21, R20 ;  /* 0x0000001521157223 */ /* 0x060fe40000000014 */
[C---:B------:R-:W-:Y:S02]  /*3030*/  FFMA R17, R33.reuse, R17, R16 ;  /* 0x0000001121117223 */ /* 0x040fe40000000010 */
[C---:B------:R-:W-:Y:S02]  /*3040*/  FFMA R13, R33.reuse, R13, R12 ;  /* 0x0000000d210d7223 */ /* 0x040fe4000000000c */
[----:B------:R-:W-:Y:S02]  /*3050*/  FFMA R9, R33, R9, R8 ;  /* 0x0000000921097223 */ /* 0x000fe40000000008 */
[----:B------:R-:W3:Y:S01]  /*3060*/  LDS.128 R32, [R47+0x5a0] ;  /* 0x0005a0002f207984 */ /* 0x000ee20000000c00 */
[----:B------:R-:W-:-:S02]  /*3070*/  FFMA R21, R51, R22, R21 ;  /* 0x0000001633157223 */ /* 0x000fc40000000015 */
[C---:B------:R-:W-:Y:S02]  /*3080*/  FFMA R17, R51.reuse, R18, R17 ;  /* 0x0000001233117223 */ /* 0x040fe40000000011 */
[C---:B------:R-:W-:Y:S02]  /*3090*/  FFMA R21, R52.reuse, R23, R21 ;  /* 0x0000001734157223 */ /* 0x040fe40000000015 */
[C---:B------:R-:W-:Y:S02]  /*30a0*/  FFMA R13, R51.reuse, R14, R13 ;  /* 0x0000000e330d7223 */ /* 0x040fe4000000000d */
[----:B------:R-:W-:Y:S02]  /*30b0*/  FFMA R10, R51, R10, R9 ;  /* 0x0000000a330a7223 */ /* 0x000fe40000000009 */
[----:B------:R-:W-:Y:S01]  /*30c0*/  FFMA R9, R52, R19, R17 ;  /* 0x0000001334097223 */ /* 0x000fe20000000011 */
[----:B------:R-:W-:Y:S01]  /*30d0*/  LDS R51, [R48.X4+0x5374] ;  /* 0x0053740030337984 */ /* 0x000fe20000004800 */
[----:B0-----:R-:W-:-:S02]  /*30e0*/  FFMA R21, R24, R54, R21 ;  /* 0x0000003618157223 */ /* 0x001fc40000000015 */
[C---:B------:R-:W-:Y:S02]  /*30f0*/  FFMA R17, R52.reuse, R15, R13 ;  /* 0x0000000f34117223 */ /* 0x040fe4000000000d */
[----:B------:R-:W-:Y:S01]  /*3100*/  FFMA R19, R52, R11, R10 ;  /* 0x0000000b34137223 */ /* 0x000fe2000000000a */
[----:B------:R-:W0:Y:S01]  /*3110*/  LDS.128 R12, [R47+0x1b0] ;  /* 0x0001b0002f0c7984 */ /* 0x000e220000000c00 */
[----:B------:R-:W-:Y:S02]  /*3120*/  FFMA R21, R50, R25, R21 ;  /* 0x0000001932157223 */ /* 0x000fe40000000015 */
[----:B-1----:R-:W-:Y:S01]  /*3130*/  FFMA R28, R54, R28, R9 ;  /* 0x0000001c361c7223 */ /* 0x002fe20000000009 */
[----:B------:R-:W-:Y:S04]  /*3140*/  LDS R52, [R48.X4+0x5438] ;  /* 0x0054380030347984 */ /* 0x000fe80000004800 */
[----:B------:R-:W1:Y:S01]  /*3150*/  LDS.128 R8, [R47+0x3b0] ;  /* 0x0003b0002f087984 */ /* 0x000e620000000c00 */
[----:B------:R-:W-:-:S03]  /*3160*/  FFMA R26, R53, R26, R21 ;  /* 0x0000001a351a7223 */ /* 0x000fc60000000015 */
[----:B------:R-:W4:Y:S01]  /*3170*/  LDS.128 R20, [R47+0x5b0] ;  /* 0x0005b0002f147984 */ /* 0x000f220000000c00 */
[C---:B--2---:R-:W-:Y:S02]  /*3180*/  FFMA R36, R54.reuse, R36, R19 ;  /* 0x0000002436247223 */ /* 0x044fe40000000013 */
[----:B---3--:R-:W-:-:S04]  /*3190*/  FFMA R17, R54, R32, R17 ;  /* 0x0000002036117223 */ /* 0x008fc80000000011 */
[C---:B------:R-:W-:Y:S02]  /*31a0*/  FFMA R33, R50.reuse, R33, R17 ;  /* 0x0000002132217223 */ /* 0x040fe40000000011 */
[----:B------:R-:W2:Y:S01]  /*31b0*/  LDS.128 R16, [R47+0x7b0] ;  /* 0x0007b0002f107984 */ /* 0x000ea20000000c00 */
[----:B------:R-:W-:-:S04]  /*31c0*/  FFMA R28, R50, R29, R28 ;  /* 0x0000001d321c7223 */ /* 0x000fc8000000001c */
[C---:B------:R-:W-:Y:S02]  /*31d0*/  FFMA R30, R53.reuse, R30, R28 ;  /* 0x0000001e351e7223 */ /* 0x040fe4000000001c */
[C---:B------:R-:W-:Y:S02]  /*31e0*/  FFMA R26, R56.reuse, R27, R26 ;  /* 0x0000001b381a7223 */ /* 0x040fe4000000001a */
[----:B------:R-:W-:Y:S02]  /*31f0*/  FFMA R30, R56, R31, R30 ;  /* 0x0000001f381e7223 */ /* 0x000fe4000000001e */
[----:B------:R-:W-:Y:S02]  /*3200*/  FFMA R33, R53, R34, R33 ;  /* 0x0000002235217223 */ /* 0x000fe40000000021 */
[----:B------:R-:W-:Y:S02]  /*3210*/  FFMA R36, R50, R37, R36 ;  /* 0x0000002532247223 */ /* 0x000fe40000000024 */
[----:B0-----:R-:W-:Y:S01]  /*3220*/  FFMA R12, R12, R55, R26 ;  /* 0x000000370c0c7223 */ /* 0x001fe2000000001a */
[----:B------:R-:W-:Y:S01]  /*3230*/  LDS R50, [R48.X4+0x5748] ;  /* 0x0057480030327984 */ /* 0x000fe20000004800 */
[----:B------:R-:W-:-:S02]  /*3240*/  FFMA R35, R56, R35, R33 ;  /* 0x0000002338237223 */ /* 0x000fc40000000021 */
[----:B------:R-:W-:Y:S01]  /*3250*/  FFMA R36, R53, R38, R36 ;  /* 0x0000002635247223 */ /* 0x000fe20000000024 */
[----:B------:R-:W-:Y:S01]  /*3260*/  LDS.128 R24, [R47+0x1c0] ;  /* 0x0001c0002f187984 */ /* 0x000fe20000000c00 */
[----:B-1----:R-:W-:-:S03]  /*3270*/  FFMA R30, R55, R8, R30 ;  /* 0x00000008371e7223 */ /* 0x002fc6000000001e */
[----:B------:R-:W0:Y:S01]  /*3280*/  LDS R8, [R48.X4+0x54fc] ;  /* 0x0054fc0030087984 */ /* 0x000e220000004800 */
[C---:B------:R-:W-:Y:S02]  /*3290*/  FFMA R13, R51.reuse, R13, R12 ;  /* 0x0000000d330d7223 */ /* 0x040fe4000000000c */
[----:B------:R-:W-:Y:S01]  /*32a0*/  FFMA R36, R56, R39, R36 ;  /* 0x0000002738247223 */ /* 0x000fe20000000024 */
[----:B------:R-:W1:Y:S01]  /*32b0*/  LDS R12, [R48.X4+0x55c0] ;  /* 0x0055c000300c7984 */ /* 0x000e620000004800 */
[----:B------:R-:W-:Y:S02]  /*32c0*/  FFMA R9, R51, R9, R30 ;  /* 0x0000000933097223 */ /* 0x000fe4000000001e */
[C---:B----4-:R-:W-:Y:S01]  /*32d0*/  FFMA R20, R55.reuse, R20, R35 ;  /* 0x0000001437147223 */ /* 0x050fe20000000023 */
[----:B------:R-:W3:Y:S04]  /*32e0*/  LDS.128 R28, [R47+0x3c0] ;  /* 0x0003c0002f1c7984 */ /* 0x000ee80000000c00 */
[----:B------:R-:W4:Y:S04]  /*32f0*/  LDS.128 R32, [R47+0x7c0] ;  /* 0x0007c0002f207984 */ /* 0x000f280000000c00 */
[----:B------:R-:W5:Y:S01]  /*3300*/  LDS R53, [R48.X4+0x5684] ;  /* 0x0056840030357984 */ /* 0x000f620000004800 */
[----:B--2---:R-:W-:-:S03]  /*3310*/  FFMA R16, R55, R16, R36 ;  /* 0x0000001037107223 */ /* 0x004fc60000000024 */
[----:B------:R-:W2:Y:S01]  /*3320*/  LDS.128 R36, [R47+0x5c0] ;  /* 0x0005c0002f247984 */ /* 0x000ea20000000c00 */
[C---:B------:R-:W-:Y:S02]  /*3330*/  FFMA R17, R51.reuse, R17, R16 ;  /* 0x0000001133117223 */ /* 0x040fe40000000010 */
[C---:B------:R-:W-:Y:S02]  /*3340*/  FFMA R14, R52.reuse, R14, R13 ;  /* 0x0000000e340e7223 */ /* 0x040fe4000000000d */
[C---:B------:R-:W-:Y:S02]  /*3350*/  FFMA R10, R52.reuse, R10, R9 ;  /* 0x0000000a340a7223 */ /* 0x040fe40000000009 */
[----:B------:R-:W-:Y:S02]  /*3360*/  FFMA R21, R51, R21, R20 ;  /* 0x0000001533157223 */ /* 0x000fe40000000014 */
[C---:B------:R-:W-:Y:S01]  /*3370*/  FFMA R17, R52.reuse, R18, R17 ;  /* 0x0000001234117223 */ /* 0x040fe20000000011 */
[----:B------:R-:W-:Y:S01]  /*3380*/  LDS R51, [R48.X4+0x5a58] ;  /* 0x005a580030337984 */ /* 0x000fe20000004800 */
[----:B------:R-:W-:-:S02]  /*3390*/  FFMA R21, R52, R22, R21 ;  /* 0x0000001634157223 */ /* 0x000fc40000000015 */
[C---:B0-----:R-:W-:Y:S02]  /*33a0*/  FFMA R15, R8.reuse, R15, R14 ;  /* 0x0000000f080f7223 */ /* 0x041fe4000000000e */
[C---:B------:R-:W-:Y:S02]  /*33b0*/  FFMA R11, R8.reuse, R11, R10 ;  /* 0x0000000b080b7223 */ /* 0x040fe4000000000a */
[----:B------:R-:W-:Y:S02]  /*33c0*/  FFMA R17, R8, R19, R17 ;  /* 0x0000001308117223 */ /* 0x000fe40000000011 */
[----:B-1----:R-:W-:Y:S02]  /*33d0*/  FFMA R10, R24, R12, R15 ;  /* 0x0000000c180a7223 */ /* 0x002fe4000000000f */
[----:B------:R-:W0:Y:S01]  /*33e0*/  LDS R24, [R48.X4+0x580c] ;  /* 0x00580c0030187984 */ /* 0x000e220000004800 */
[----:B------:R-:W-:Y:S02]  /*33f0*/  FFMA R21, R8, R23, R21 ;  /* 0x0000001708157223 */ /* 0x000fe40000000015 */
[----:B---3--:R-:W-:-:S02]  /*3400*/  FFMA R16, R12, R28, R11 ;  /* 0x0000001c0c107223 */ /* 0x008fc4000000000b */
[----:B----4-:R-:W-:Y:S01]  /*3410*/  FFMA R18, R12, R32, R17 ;  /* 0x000000200c127223 */ /* 0x010fe20000000011 */
[----:B------:R-:W-:Y:S01]  /*3420*/  LDS R28, [R48.X4+0x58d0] ;  /* 0x0058d000301c7984 */ /* 0x000fe20000004800 */
[----:B-----5:R-:W-:-:S03]  /*3430*/  FFMA R25, R53, R25, R10 ;  /* 0x0000001935197223 */ /* 0x020fc6000000000a */
[----:B------:R-:W1:Y:S01]  /*3440*/  LDS.128 R8, [R47+0x1d0] ;  /* 0x0001d0002f087984 */ /* 0x000e620000000c00 */
[C---:B------:R-:W-:Y:S02]  /*3450*/  FFMA R29, R53.reuse, R29, R16 ;  /* 0x0000001d351d7223 */ /* 0x040fe40000000010 */
[----:B--2---:R-:W-:Y:S01]  /*3460*/  FFMA R36, R12, R36, R21 ;  /* 0x000000240c247223 */ /* 0x004fe20000000015 */
[----:B------:R-:W2:Y:S01]  /*3470*/  LDS R32, [R48.X4+0x5994] ;  /* 0x0059940030207984 */ /* 0x000ea20000004800 */
[----:B------:R-:W-:-:S03]  /*3480*/  FFMA R33, R53, R33, R18 ;  /* 0x0000002135217223 */ /* 0x000fc60000000012 */
[----:B------:R-:W3:Y:S04]  /*3490*/  LDS.128 R12, [R47+0x3d0] ;  /* 0x0003d0002f0c7984 */ /* 0x000ee80000000c00 */
[----:B------:R-:W4:Y:S04]  /*34a0*/  LDS.128 R20, [R47+0x5d0] ;  /* 0x0005d0002f147984 */ /* 0x000f280000000c00 */
[----:B------:R-:W5:Y:S01]  /*34b0*/  LDS.128 R16, [R47+0x7d0] ;  /* 0x0007d0002f107984 */ /* 0x000f620000000c00 */
[----:B------:R-:W-:Y:S02]  /*34c0*/  FFMA R37, R53, R37, R36 ;  /* 0x0000002535257223 */ /* 0x000fe40000000024 */
[C---:B------:R-:W-:Y:S01]  /*34d0*/  FFMA R25, R50.reuse, R26, R25 ;  /* 0x0000001a32197223 */ /* 0x040fe20000000019 */
[----:B------:R-:W-:Y:S01]  /*34e0*/  LDS R53, [R48.X4+0x6078] ;  /* 0x0060780030357984 */ /* 0x000fe20000004800 */
[----:B------:R-:W-:-:S02]  /*34f0*/  FFMA R29, R50, R30, R29 ;  /* 0x0000001e321d7223 */ /* 0x000fc4000000001d */
[C---:B------:R-:W-:Y:S02]  /*3500*/  FFMA R37, R50.reuse, R38, R37 ;  /* 0x0000002632257223 */ /* 0x040fe40000000025 */
[----:B------:R-:W-:Y:S02]  /*3510*/  FFMA R33, R50, R34, R33 ;  /* 0x0000002232217223 */ /* 0x000fe40000000021 */
[----:B------:R-:W-:Y:S01]  /*3520*/  LDS R50, [R48.X4+0x5d68] ;  /* 0x005d680030327984 */ /* 0x000fe20000004800 */
[C---:B0-----:R-:W-:Y:S02]  /*3530*/  FFMA R25, R24.reuse, R27, R25 ;  /* 0x0000001b18197223 */ /* 0x041fe40000000019 */
[C---:B------:R-:W-:Y:S02]  /*3540*/  FFMA R29, R24.reuse, R31, R29 ;  /* 0x0000001f181d7223 */ /* 0x040fe4000000001d */
[C---:B------:R-:W-:Y:S02]  /*3550*/  FFMA R37, R24.reuse, R39, R37 ;  /* 0x0000002718257223 */ /* 0x040fe40000000025 */
[----:B------:R-:W-:-:S02]  /*3560*/  FFMA R33, R24, R35, R33 ;  /* 0x0000002318217223 */ /* 0x000fc40000000021 */
[----:B-1----:R-:W-:Y:S02]  /*3570*/  FFMA R25, R8, R28, R25 ;  /* 0x0000001c08197223 */ /* 0x002fe40000000019 */
[----:B------:R-:W0:Y:S02]  /*3580*/  LDS R8, [R48.X4+0x5b1c] ;  /* 0x005b1c0030087984 */ /* 0x000e240000004800 */
[----:B--2---:R-:W-:Y:S02]  /*3590*/  FFMA R9, R32, R9, R25 ;  /* 0x0000000920097223 */ /* 0x004fe40000000019 */
[----:B------:R-:W-:Y:S01]  /*35a0*/  LDS.128 R24, [R47+0x1e0] ;  /* 0x0001e0002f187984 */ /* 0x000fe20000000c00 */
[----:B---3--:R-:W-:-:S03]  /*35b0*/  FFMA R29, R28, R12, R29 ;  /* 0x0000000c1c1d7223 */ /* 0x008fc6000000001d */
[----:B------:R-:W1:Y:S01]  /*35c0*/  LDS R12, [R48.X4+0x5be0] ;  /* 0x005be000300c7984 */ /* 0x000e620000004800 */
[C---:B----4-:R-:W-:Y:S02]  /*35d0*/  FFMA R20, R28.reuse, R20, R37 ;  /* 0x000000141c147223 */ /* 0x050fe40000000025 */
[----:B-----5:R-:W-:Y:S01]  /*35e0*/  FFMA R16, R28, R16, R33 ;  /* 0x000000101c107223 */ /* 0x020fe20000000021 */
[----:B------:R-:W2:Y:S01]  /*35f0*/  LDS.128 R36, [R47+0x5e0] ;  /* 0x0005e0002f247984 */ /* 0x000ea20000000c00 */
[C---:B------:R-:W-:Y:S02]  /*3600*/  FFMA R52, R32.reuse, R13, R29 ;  /* 0x0000000d20347223 */ /* 0x040fe4000000001d */
[C---:B------:R-:W-:Y:S01]  /*3610*/  FFMA R21, R32.reuse, R21, R20 ;  /* 0x0000001520157223 */ /* 0x040fe20000000014 */
        /* <DEDUP_REMOVED lines=16> */
[----:B------:R-:W1:Y:S01]  /*3720*/  LDS.128 R20, [R47+0x7f0] ;  /* 0x0007f0002f147984 */ /* 0x000e620000000c00 */
[C---:B---3--:R-:W-:Y:S02]  /*3730*/  FFMA R28, R12.reuse, R28, R15 ;  /* 0x0000001c0c1c7223 */ /* 0x048fe4000000000f */
[----:B----4-:R-:W-:Y:S02]  /*3740*/  FFMA R32, R12, R32, R17 ;  /* 0x000000200c207223 */ /* 0x010fe40000000011 */
[----:B------:R-:W2:Y:S01]  /*3750*/  LDS.128 R16, [R47+0x5f0] ;  /* 0x0005f0002f107984 */ /* 0x000ea20000000c00 */
[C---:B-----5:R-:W-:Y:S02]  /*3760*/  FFMA R25, R13.reuse, R25, R10 ;  /* 0x000000190d197223 */ /* 0x060fe4000000000a */
[C---:B------:R-:W-:Y:S01]  /*3770*/  FFMA R29, R13.reuse, R29, R28 ;  /* 0x0000001d0d1d7223 */ /* 0x040fe2000000001c */
[----:B------:R-:W3:Y:S01]  /*3780*/  LDS.128 R8, [R47+0x1f0] ;  /* 0x0001f0002f087984 */ /* 0x000ee20000000c00 */
[----:B------:R-:W-:-:S02]  /*3790*/  FFMA R37, R13, R37, R36 ;  /* 0x000000250d257223 */ /* 0x000fc40000000024 */
[----:B------:R-:W-:Y:S01]  /*37a0*/  FFMA R33, R13, R33, R32 ;  /* 0x000000210d217223 */ /* 0x000fe20000000020 */
[----:B------:R-:W4:Y:S04]  /*37b0*/  LDS R28, [R48.X4+0x5fb4] ;  /* 0x005fb400301c7984 */ /* 0x000f280000004800 */
[----:B------:R-:W5:Y:S01]  /*37c0*/  LDS.128 R12, [R47+0x3f0] ;  /* 0x0003f0002f0c7984 */ /* 0x000f620000000c00 */
[----:B------:R-:W-:-:S03]  /*37d0*/  FFMA R25, R50, R26, R25 ;  /* 0x0000001a32197223 */ /* 0x000fc60000000019 */
[----:B------:R-:W5:Y:S01]  /*37e0*/  LDS R26, [R48.X4+0x613c] ;  /* 0x00613c00301a7984 */ /* 0x000f620000004800 */
[----:B------:R-:W-:Y:S01]  /*37f0*/  FFMA R29, R50, R30, R29 ;  /* 0x0000001e321d7223 */ /* 0x000fe2000000001d */
[----:B------:R-:W-:Y:S01]  /*3800*/  IADD3 R46, R46, 0x1, RZ ;  /* 0x000000012e2e7810 */ /* 0x000fe20007ffe0ff */
[C---:B------:R-:W-:Y:S02]  /*3810*/  FFMA R37, R50.reuse, R38, R37 ;  /* 0x0000002632257223 */ /* 0x040fe40000000025 */
[----:B------:R-:W-:Y:S01]  /*3820*/  FFMA R33, R50, R34, R33 ;  /* 0x0000002232217223 */ /* 0x000fe20000000021 */
[----:B------:R-:W-:Y:S01]  /*3830*/  ISETP.NE.AND P0, PT, R46, 0x8, PT ;  /* 0x000000082e00780c */ /* 0x000fe20003f05270 */
[C---:B0-----:R-:W-:Y:S02]  /*3840*/  FFMA R25, R24.reuse, R27, R25 ;  /* 0x0000001b18197223 */ /* 0x041fe40000000019 */
[C---:B------:R-:W-:Y:S02]  /*3850*/  FFMA R29, R24.reuse, R31, R29 ;  /* 0x0000001f181d7223 */ /* 0x040fe4000000001d */
[----:B------:R-:W-:-:S02]  /*3860*/  FFMA R37, R24, R39, R37 ;  /* 0x0000002718257223 */ /* 0x000fc40000000025 */
[----:B------:R-:W-:-:S04]  /*3870*/  FFMA R33, R24, R35, R33 ;  /* 0x0000002318217223 */ /* 0x000fc80000000021 */
[C---:B-1----:R-:W-:Y:S02]  /*3880*/  FFMA R20, R51.reuse, R20, R33 ;  /* 0x0000001433147223 */ /* 0x042fe40000000021 */
[----:B--2---:R-:W-:Y:S02]  /*3890*/  FFMA R16, R51, R16, R37 ;  /* 0x0000001033107223 */ /* 0x004fe40000000025 */
[----:B---3--:R-:W-:-:S04]  /*38a0*/  FFMA R8, R8, R51, R25 ;  /* 0x0000003308087223 */ /* 0x008fc80000000019 */
[C---:B----4-:R-:W-:Y:S02]  /*38b0*/  FFMA R8, R28.reuse, R9, R8 ;  /* 0x000000091c087223 */ /* 0x050fe40000000008 */
[----:B-----5:R-:W-:Y:S02]  /*38c0*/  FFMA R12, R51, R12, R29 ;  /* 0x0000000c330c7223 */ /* 0x020fe4000000001d */
[C---:B------:R-:W-:Y:S02]  /*38d0*/  FFMA R16, R28.reuse, R17, R16 ;  /* 0x000000111c107223 */ /* 0x040fe40000000010 */
[C---:B------:R-:W-:Y:S02]  /*38e0*/  FFMA R12, R28.reuse, R13, R12 ;  /* 0x0000000d1c0c7223 */ /* 0x040fe4000000000c */
[----:B------:R-:W-:Y:S02]  /*38f0*/  FFMA R20, R28, R21, R20 ;  /* 0x000000151c147223 */ /* 0x000fe40000000014 */
[----:B------:R-:W-:-:S02]  /*3900*/  FFMA R8, R53, R10, R8 ;  /* 0x0000000a35087223 */ /* 0x000fc40000000008 */
[C---:B------:R-:W-:Y:S02]  /*3910*/  FFMA R12, R53.reuse, R14, R12 ;  /* 0x0000000e350c7223 */ /* 0x040fe4000000000c */
[C---:B------:R-:W-:Y:S02]  /*3920*/  FFMA R16, R53.reuse, R18, R16 ;  /* 0x0000001235107223 */ /* 0x040fe40000000010 */
[----:B------:R-:W-:Y:S02]  /*3930*/  FFMA R20, R53, R22, R20 ;  /* 0x0000001635147223 */ /* 0x000fe40000000014 */
[C---:B------:R-:W-:Y:S02]  /*3940*/  FFMA R51, R26.reuse, R11, R8 ;  /* 0x0000000b1a337223 */ /* 0x040fe40000000008 */
[C---:B------:R-:W-:Y:S02]  /*3950*/  FFMA R52, R26.reuse, R15, R12 ;  /* 0x0000000f1a347223 */ /* 0x040fe4000000000c */
[----:B------:R-:W-:-:S02]  /*3960*/  FFMA R53, R26, R19, R16 ;  /* 0x000000131a357223 */ /* 0x000fc40000000010 */
[----:B------:R-:W-:Y:S01]  /*3970*/  FFMA R50, R26, R23, R20 ;  /* 0x000000171a327223 */ /* 0x000fe20000000014 */
[----:B------:R-:W-:Y:S01]  /*3980*/  @!P0 CALL.REL.NOINC `(.L_x_0) ;  /* 0x0000001000008944 */ /* 0x000fe20003c00000 */
[----:B------:R-:W-:Y:S05]  /*3990*/  BRA `(.L_x_1) ;  /* 0xffffcb9000007947 */ /* 0x000fea000383ffff */
.L_x_0:
[----:B------:R-:W0:Y:S01]  /*39a0*/  S2R R0, SR_TID.X ;  /* 0x0000000000007919 */ /* 0x000e220000002100 */
[----:B------:R-:W-:Y:S02]  /*39b0*/  FMNMX R51, RZ, R51, !PT ;  /* 0x00000033ff337209 */ /* 0x000fe40007800000 */
[----:B------:R-:W-:Y:S02]  /*39c0*/  FMNMX R53, RZ, R53, !PT ;  /* 0x00000035ff357209 */ /* 0x000fe40007800000 */
[----:B------:R-:W-:Y:S01]  /*39d0*/  FMNMX R7, RZ, R50, !PT ;  /* 0x00000032ff077209 */ /* 0x000fe20007800000 */
[----:B0-----:R-:W-:-:S05]  /*39e0*/  IMAD.HI R3, R0, 0x5397829d, RZ ;  /* 0x5397829d00037827 */ /* 0x001fca00078e02ff */
[----:B------:R-:W-:-:S04]  /*39f0*/  SHF.R.U32.HI R6, RZ, 0x1f, R3 ;  /* 0x0000001fff067819 */ /* 0x000fc80000011603 */
[----:B------:R-:W-:-:S05]  /*3a00*/  LEA.HI.SX32 R3, R3, R6, 0x1c ;  /* 0x0000000603037211 */ /* 0x000fca00078fe2ff */
[----:B------:R-:W-:-:S04]  /*3a10*/  IMAD R5, R3, -0x31, R0 ;  /* 0xffffffcf03057824 */ /* 0x000fc800078e0200 */
[----:B------:R-:W-:-:S04]  /*3a20*/  IMAD R2, R2, 0x310, R5 ;  /* 0x0000031002027824 */ /* 0x000fc800078e0205 */
[----:B------:R-:W-:Y:S01]  /*3a30*/  IMAD R5, R3, 0xc4, R2 ;  /* 0x000000c403057824 */ /* 0x000fe200078e0202 */
[----:B------:R-:W-:-:S03]  /*3a40*/  FMNMX R3, RZ, R52, !PT ;  /* 0x00000034ff037209 */ /* 0x000fc60007800000 */
[----:B------:R-:W-:-:S05]  /*3a50*/  IMAD.WIDE R4, R5, R4, c[0x0][0x170] ;  /* 0x00005c0005047625 */ /* 0x000fca00078e0204 */
[----:B------:R-:W-:Y:S04]  /*3a60*/  STG.E [R4.64], R51 ;  /* 0x0000003304007986 */ /* 0x000fe8000c101904 */
[----:B------:R-:W-:Y:S04]  /*3a70*/  STG.E [R4.64+0xc4], R3 ;  /* 0x0000c40304007986 */ /* 0x000fe8000c101904 */
[----:B------:R-:W-:Y:S04]  /*3a80*/  STG.E [R4.64+0x188], R53 ;  /* 0x0001883504007986 */ /* 0x000fe8000c101904 */
[----:B------:R-:W-:Y:S01]  /*3a90*/  STG.E [R4.64+0x24c], R7 ;  /* 0x00024c0704007986 */ /* 0x000fe2000c101904 */
[----:B------:R-:W-:Y:S05]  /*3aa0*/  EXIT ;  /* 0x000000000000794d */ /* 0x000fea0003800000 */
.L_x_2:
[----:B------:R-:W-:-:S00]  /*3ab0*/  BRA `(.L_x_2) ;  /* 0xfffffff000007947 */ /* 0x000fc0000383ffff */
[----:B------:R-:W-:-:S00]  /*3ac0*/  NOP ;  /* 0x0000000000007918 */ /* 0x000fc00000000000 */
        /* <DEDUP_REMOVED lines=11> */
.L_x_3:


//--------------------- .nv.shared.candidate0     --------------------------
	.section	.nv.shared.candidate0,"aw",@nobits
	.align	4
.nv.shared.candidate0:
	.zero		33280
